//
// Generated by NVIDIA NVVM Compiler
//
// Compiler Build ID: CL-36424714
// Cuda compilation tools, release 13.0, V13.0.88
// Based on NVVM 20.0.0
//

.version 9.0
.target sm_100
.address_size 64

	// .globl	_Z10cudaConv2DPfS_S_iiiiii

.visible .entry _Z10cudaConv2DPfS_S_iiiiii(
	.param .u64 .ptr .align 1 _Z10cudaConv2DPfS_S_iiiiii_param_0,
	.param .u64 .ptr .align 1 _Z10cudaConv2DPfS_S_iiiiii_param_1,
	.param .u64 .ptr .align 1 _Z10cudaConv2DPfS_S_iiiiii_param_2,
	.param .u32 _Z10cudaConv2DPfS_S_iiiiii_param_3,
	.param .u32 _Z10cudaConv2DPfS_S_iiiiii_param_4,
	.param .u32 _Z10cudaConv2DPfS_S_iiiiii_param_5,
	.param .u32 _Z10cudaConv2DPfS_S_iiiiii_param_6,
	.param .u32 _Z10cudaConv2DPfS_S_iiiiii_param_7,
	.param .u32 _Z10cudaConv2DPfS_S_iiiiii_param_8
)
{
	.reg .pred 	%p<26>;
	.reg .b32 	%r<114>;
	.reg .b32 	%f<116>;
	.reg .b64 	%rd<69>;

	ld.param.u64 	%rd8, [_Z10cudaConv2DPfS_S_iiiiii_param_0];
	ld.param.u64 	%rd9, [_Z10cudaConv2DPfS_S_iiiiii_param_1];
	ld.param.u64 	%rd10, [_Z10cudaConv2DPfS_S_iiiiii_param_2];
	ld.param.u32 	%r35, [_Z10cudaConv2DPfS_S_iiiiii_param_5];
	ld.param.u32 	%r36, [_Z10cudaConv2DPfS_S_iiiiii_param_6];
	ld.param.u32 	%r37, [_Z10cudaConv2DPfS_S_iiiiii_param_7];
	ld.param.u32 	%r38, [_Z10cudaConv2DPfS_S_iiiiii_param_8];
	cvta.to.global.u64 	%rd1, %rd9;
	cvta.to.global.u64 	%rd2, %rd8;
	cvta.to.global.u64 	%rd3, %rd10;
	mov.u32 	%r39, %ctaid.y;
	mov.u32 	%r40, %ntid.y;
	mov.u32 	%r41, %tid.y;
	mad.lo.s32 	%r1, %r39, %r40, %r41;
	mov.u32 	%r42, %ctaid.x;
	mov.u32 	%r43, %ntid.x;
	mov.u32 	%r44, %tid.x;
	mad.lo.s32 	%r2, %r42, %r43, %r44;
	setp.ge.s32 	%p1, %r1, %r37;
	setp.ge.s32 	%p2, %r2, %r38;
	or.pred  	%p3, %p1, %p2;
	setp.lt.s32 	%p4, %r36, 1;
	or.pred  	%p5, %p3, %p4;
	@%p5 bra 	$L__BB0_30;
	setp.lt.s32 	%p6, %r35, 1;
	@%p6 bra 	$L__BB0_19;
	and.b32  	%r3, %r35, 15;
	and.b32  	%r4, %r35, 7;
	and.b32  	%r5, %r35, 2147483632;
	add.s64 	%rd4, %rd2, 32;
	add.s64 	%rd5, %rd1, 32;
	mov.b32 	%r102, 0;
$L__BB0_3:
	mov.f32 	%f115, 0f00000000;
	mov.b32 	%r103, 0;
$L__BB0_4:
	ld.param.u32 	%r101, [_Z10cudaConv2DPfS_S_iiiiii_param_4];
	setp.lt.u32 	%p15, %r35, 16;
	add.s32 	%r85, %r103, %r1;
	mad.lo.s32 	%r8, %r85, %r101, %r2;
	mad.lo.s32 	%r86, %r102, %r35, %r103;
	mul.lo.s32 	%r9, %r86, %r35;
	mov.b32 	%r108, 0;
	@%p15 bra 	$L__BB0_7;
	and.b32  	%r87, %r35, 2147483632;
	neg.s32 	%r106, %r87;
	mov.u32 	%r104, %r9;
	mov.u32 	%r105, %r8;
$L__BB0_6:
	.pragma "nounroll";
	mul.wide.s32 	%rd41, %r105, 4;
	add.s64 	%rd42, %rd4, %rd41;
	mul.wide.s32 	%rd43, %r104, 4;
	add.s64 	%rd44, %rd5, %rd43;
	ld.global.f32 	%f18, [%rd42+-32];
	ld.global.f32 	%f19, [%rd44+-32];
	fma.rn.f32 	%f20, %f18, %f19, %f115;
	ld.global.f32 	%f21, [%rd42+-28];
	ld.global.f32 	%f22, [%rd44+-28];
	fma.rn.f32 	%f23, %f21, %f22, %f20;
	ld.global.f32 	%f24, [%rd42+-24];
	ld.global.f32 	%f25, [%rd44+-24];
	fma.rn.f32 	%f26, %f24, %f25, %f23;
	ld.global.f32 	%f27, [%rd42+-20];
	ld.global.f32 	%f28, [%rd44+-20];
	fma.rn.f32 	%f29, %f27, %f28, %f26;
	ld.global.f32 	%f30, [%rd42+-16];
	ld.global.f32 	%f31, [%rd44+-16];
	fma.rn.f32 	%f32, %f30, %f31, %f29;
	ld.global.f32 	%f33, [%rd42+-12];
	ld.global.f32 	%f34, [%rd44+-12];
	fma.rn.f32 	%f35, %f33, %f34, %f32;
	ld.global.f32 	%f36, [%rd42+-8];
	ld.global.f32 	%f37, [%rd44+-8];
	fma.rn.f32 	%f38, %f36, %f37, %f35;
	ld.global.f32 	%f39, [%rd42+-4];
	ld.global.f32 	%f40, [%rd44+-4];
	fma.rn.f32 	%f41, %f39, %f40, %f38;
	ld.global.f32 	%f42, [%rd42];
	ld.global.f32 	%f43, [%rd44];
	fma.rn.f32 	%f44, %f42, %f43, %f41;
	ld.global.f32 	%f45, [%rd42+4];
	ld.global.f32 	%f46, [%rd44+4];
	fma.rn.f32 	%f47, %f45, %f46, %f44;
	ld.global.f32 	%f48, [%rd42+8];
	ld.global.f32 	%f49, [%rd44+8];
	fma.rn.f32 	%f50, %f48, %f49, %f47;
	ld.global.f32 	%f51, [%rd42+12];
	ld.global.f32 	%f52, [%rd44+12];
	fma.rn.f32 	%f53, %f51, %f52, %f50;
	ld.global.f32 	%f54, [%rd42+16];
	ld.global.f32 	%f55, [%rd44+16];
	fma.rn.f32 	%f56, %f54, %f55, %f53;
	ld.global.f32 	%f57, [%rd42+20];
	ld.global.f32 	%f58, [%rd44+20];
	fma.rn.f32 	%f59, %f57, %f58, %f56;
	ld.global.f32 	%f60, [%rd42+24];
	ld.global.f32 	%f61, [%rd44+24];
	fma.rn.f32 	%f62, %f60, %f61, %f59;
	ld.global.f32 	%f63, [%rd42+28];
	ld.global.f32 	%f64, [%rd44+28];
	fma.rn.f32 	%f115, %f63, %f64, %f62;
	add.s32 	%r106, %r106, 16;
	add.s32 	%r105, %r105, 16;
	add.s32 	%r104, %r104, 16;
	setp.ne.s32 	%p16, %r106, 0;
	mov.u32 	%r108, %r5;
	@%p16 bra 	$L__BB0_6;
$L__BB0_7:
	setp.eq.s32 	%p17, %r3, 0;
	@%p17 bra 	$L__BB0_17;
	add.s32 	%r88, %r3, -1;
	setp.lt.u32 	%p18, %r88, 7;
	@%p18 bra 	$L__BB0_10;
	ld.param.u64 	%rd66, [_Z10cudaConv2DPfS_S_iiiiii_param_1];
	ld.param.u64 	%rd63, [_Z10cudaConv2DPfS_S_iiiiii_param_0];
	add.s32 	%r89, %r8, %r108;
	cvta.to.global.u64 	%rd45, %rd63;
	mul.wide.s32 	%rd46, %r89, 4;
	add.s64 	%rd47, %rd45, %rd46;
	ld.global.f32 	%f66, [%rd47];
	add.s32 	%r90, %r108, %r9;
	cvta.to.global.u64 	%rd48, %rd66;
	mul.wide.s32 	%rd49, %r90, 4;
	add.s64 	%rd50, %rd48, %rd49;
	ld.global.f32 	%f67, [%rd50];
	fma.rn.f32 	%f68, %f66, %f67, %f115;
	ld.global.f32 	%f69, [%rd47+4];
	ld.global.f32 	%f70, [%rd50+4];
	fma.rn.f32 	%f71, %f69, %f70, %f68;
	ld.global.f32 	%f72, [%rd47+8];
	ld.global.f32 	%f73, [%rd50+8];
	fma.rn.f32 	%f74, %f72, %f73, %f71;
	ld.global.f32 	%f75, [%rd47+12];
	ld.global.f32 	%f76, [%rd50+12];
	fma.rn.f32 	%f77, %f75, %f76, %f74;
	ld.global.f32 	%f78, [%rd47+16];
	ld.global.f32 	%f79, [%rd50+16];
	fma.rn.f32 	%f80, %f78, %f79, %f77;
	ld.global.f32 	%f81, [%rd47+20];
	ld.global.f32 	%f82, [%rd50+20];
	fma.rn.f32 	%f83, %f81, %f82, %f80;
	ld.global.f32 	%f84, [%rd47+24];
	ld.global.f32 	%f85, [%rd50+24];
	fma.rn.f32 	%f86, %f84, %f85, %f83;
	ld.global.f32 	%f87, [%rd47+28];
	ld.global.f32 	%f88, [%rd50+28];
	fma.rn.f32 	%f115, %f87, %f88, %f86;
	add.s32 	%r108, %r108, 8;
$L__BB0_10:
	setp.eq.s32 	%p19, %r4, 0;
	@%p19 bra 	$L__BB0_17;
	add.s32 	%r91, %r4, -1;
	setp.lt.u32 	%p20, %r91, 3;
	@%p20 bra 	$L__BB0_13;
	ld.param.u64 	%rd67, [_Z10cudaConv2DPfS_S_iiiiii_param_1];
	ld.param.u64 	%rd64, [_Z10cudaConv2DPfS_S_iiiiii_param_0];
	add.s32 	%r92, %r8, %r108;
	cvta.to.global.u64 	%rd51, %rd64;
	mul.wide.s32 	%rd52, %r92, 4;
	add.s64 	%rd53, %rd51, %rd52;
	ld.global.f32 	%f90, [%rd53];
	add.s32 	%r93, %r108, %r9;
	cvta.to.global.u64 	%rd54, %rd67;
	mul.wide.s32 	%rd55, %r93, 4;
	add.s64 	%rd56, %rd54, %rd55;
	ld.global.f32 	%f91, [%rd56];
	fma.rn.f32 	%f92, %f90, %f91, %f115;
	ld.global.f32 	%f93, [%rd53+4];
	ld.global.f32 	%f94, [%rd56+4];
	fma.rn.f32 	%f95, %f93, %f94, %f92;
	ld.global.f32 	%f96, [%rd53+8];
	ld.global.f32 	%f97, [%rd56+8];
	fma.rn.f32 	%f98, %f96, %f97, %f95;
	ld.global.f32 	%f99, [%rd53+12];
	ld.global.f32 	%f100, [%rd56+12];
	fma.rn.f32 	%f115, %f99, %f100, %f98;
	add.s32 	%r108, %r108, 4;
$L__BB0_13:
	and.b32  	%r94, %r35, 3;
	setp.eq.s32 	%p21, %r94, 0;
	@%p21 bra 	$L__BB0_17;
	ld.param.u64 	%rd68, [_Z10cudaConv2DPfS_S_iiiiii_param_1];
	ld.param.u64 	%rd65, [_Z10cudaConv2DPfS_S_iiiiii_param_0];
	setp.eq.s32 	%p22, %r94, 1;
	add.s32 	%r96, %r8, %r108;
	cvta.to.global.u64 	%rd57, %rd65;
	mul.wide.s32 	%rd58, %r96, 4;
	add.s64 	%rd6, %rd57, %rd58;
	ld.global.f32 	%f101, [%rd6];
	add.s32 	%r97, %r108, %r9;
	cvta.to.global.u64 	%rd59, %rd68;
	mul.wide.s32 	%rd60, %r97, 4;
	add.s64 	%rd7, %rd59, %rd60;
	ld.global.f32 	%f102, [%rd7];
	fma.rn.f32 	%f115, %f101, %f102, %f115;
	@%p22 bra 	$L__BB0_17;
	setp.eq.s32 	%p23, %r94, 2;
	ld.global.f32 	%f103, [%rd6+4];
	ld.global.f32 	%f104, [%rd7+4];
	fma.rn.f32 	%f115, %f103, %f104, %f115;
	@%p23 bra 	$L__BB0_17;
	ld.global.f32 	%f105, [%rd6+8];
	ld.global.f32 	%f106, [%rd7+8];
	fma.rn.f32 	%f115, %f105, %f106, %f115;
$L__BB0_17:
	add.s32 	%r103, %r103, 1;
	setp.ne.s32 	%p24, %r103, %r35;
	@%p24 bra 	$L__BB0_4;
	mad.lo.s32 	%r99, %r102, %r37, %r1;
	mad.lo.s32 	%r100, %r99, %r38, %r2;
	mul.wide.s32 	%rd61, %r100, 4;
	add.s64 	%rd62, %rd3, %rd61;
	st.global.f32 	[%rd62], %f115;
	add.s32 	%r102, %r102, 1;
	setp.eq.s32 	%p25, %r102, %r36;
	@%p25 bra 	$L__BB0_30;
	bra.uni 	$L__BB0_3;
$L__BB0_19:
	and.b32  	%r24, %r36, 7;
	setp.lt.u32 	%p7, %r36, 8;
	mov.b32 	%r112, 0;
	@%p7 bra 	$L__BB0_22;
	and.b32  	%r112, %r36, 2147483640;
	mov.b32 	%r110, 0;
$L__BB0_21:
	.pragma "nounroll";
	mad.lo.s32 	%r47, %r110, %r37, %r1;
	mad.lo.s32 	%r48, %r47, %r38, %r2;
	mul.wide.s32 	%rd11, %r48, 4;
	add.s64 	%rd12, %rd3, %rd11;
	mov.b32 	%r49, 0;
	st.global.u32 	[%rd12], %r49;
	add.s32 	%r50, %r47, %r37;
	mad.lo.s32 	%r51, %r50, %r38, %r2;
	mul.wide.s32 	%rd13, %r51, 4;
	add.s64 	%rd14, %rd3, %rd13;
	st.global.u32 	[%rd14], %r49;
	add.s32 	%r52, %r50, %r37;
	mad.lo.s32 	%r53, %r52, %r38, %r2;
	mul.wide.s32 	%rd15, %r53, 4;
	add.s64 	%rd16, %rd3, %rd15;
	st.global.u32 	[%rd16], %r49;
	add.s32 	%r54, %r52, %r37;
	mad.lo.s32 	%r55, %r54, %r38, %r2;
	mul.wide.s32 	%rd17, %r55, 4;
	add.s64 	%rd18, %rd3, %rd17;
	st.global.u32 	[%rd18], %r49;
	add.s32 	%r56, %r54, %r37;
	mad.lo.s32 	%r57, %r56, %r38, %r2;
	mul.wide.s32 	%rd19, %r57, 4;
	add.s64 	%rd20, %rd3, %rd19;
	st.global.u32 	[%rd20], %r49;
	add.s32 	%r58, %r56, %r37;
	mad.lo.s32 	%r59, %r58, %r38, %r2;
	mul.wide.s32 	%rd21, %r59, 4;
	add.s64 	%rd22, %rd3, %rd21;
	st.global.u32 	[%rd22], %r49;
	add.s32 	%r60, %r58, %r37;
	mad.lo.s32 	%r61, %r60, %r38, %r2;
	mul.wide.s32 	%rd23, %r61, 4;
	add.s64 	%rd24, %rd3, %rd23;
	st.global.u32 	[%rd24], %r49;
	add.s32 	%r62, %r60, %r37;
	mad.lo.s32 	%r63, %r62, %r38, %r2;
	mul.wide.s32 	%rd25, %r63, 4;
	add.s64 	%rd26, %rd3, %rd25;
	st.global.u32 	[%rd26], %r49;
	add.s32 	%r110, %r110, 8;
	setp.ne.s32 	%p8, %r110, %r112;
	@%p8 bra 	$L__BB0_21;
$L__BB0_22:
	setp.eq.s32 	%p9, %r24, 0;
	@%p9 bra 	$L__BB0_30;
	and.b32  	%r29, %r36, 3;
	setp.lt.u32 	%p10, %r24, 4;
	@%p10 bra 	$L__BB0_25;
	mad.lo.s32 	%r64, %r112, %r37, %r1;
	mad.lo.s32 	%r65, %r64, %r38, %r2;
	mul.wide.s32 	%rd27, %r65, 4;
	add.s64 	%rd28, %rd3, %rd27;
	mov.b32 	%r66, 0;
	st.global.u32 	[%rd28], %r66;
	add.s32 	%r67, %r64, %r37;
	mad.lo.s32 	%r68, %r67, %r38, %r2;
	mul.wide.s32 	%rd29, %r68, 4;
	add.s64 	%rd30, %rd3, %rd29;
	st.global.u32 	[%rd30], %r66;
	add.s32 	%r69, %r67, %r37;
	mad.lo.s32 	%r70, %r69, %r38, %r2;
	mul.wide.s32 	%rd31, %r70, 4;
	add.s64 	%rd32, %rd3, %rd31;
	st.global.u32 	[%rd32], %r66;
	add.s32 	%r71, %r69, %r37;
	mad.lo.s32 	%r72, %r71, %r38, %r2;
	mul.wide.s32 	%rd33, %r72, 4;
	add.s64 	%rd34, %rd3, %rd33;
	st.global.u32 	[%rd34], %r66;
	add.s32 	%r112, %r112, 4;
$L__BB0_25:
	setp.eq.s32 	%p11, %r29, 0;
	@%p11 bra 	$L__BB0_30;
	setp.eq.s32 	%p12, %r29, 1;
	@%p12 bra 	$L__BB0_28;
	mad.lo.s32 	%r73, %r112, %r37, %r1;
	mad.lo.s32 	%r74, %r73, %r38, %r2;
	mul.wide.s32 	%rd35, %r74, 4;
	add.s64 	%rd36, %rd3, %rd35;
	mov.b32 	%r75, 0;
	st.global.u32 	[%rd36], %r75;
	add.s32 	%r76, %r73, %r37;
	mad.lo.s32 	%r77, %r76, %r38, %r2;
	mul.wide.s32 	%rd37, %r77, 4;
	add.s64 	%rd38, %rd3, %rd37;
	st.global.u32 	[%rd38], %r75;
	add.s32 	%r112, %r112, 2;
$L__BB0_28:
	and.b32  	%r78, %r36, 1;
	setp.eq.b32 	%p13, %r78, 1;
	not.pred 	%p14, %p13;
	@%p14 bra 	$L__BB0_30;
	mad.lo.s32 	%r79, %r112, %r37, %r1;
	mad.lo.s32 	%r80, %r79, %r38, %r2;
	mul.wide.s32 	%rd39, %r80, 4;
	add.s64 	%rd40, %rd3, %rd39;
	mov.b32 	%r81, 0;
	st.global.u32 	[%rd40], %r81;
$L__BB0_30:
	ret;

}
	// .globl	_Z12cudaMeanPoolPfS_iiiiii
.visible .entry _Z12cudaMeanPoolPfS_iiiiii(
	.param .u64 .ptr .align 1 _Z12cudaMeanPoolPfS_iiiiii_param_0,
	.param .u64 .ptr .align 1 _Z12cudaMeanPoolPfS_iiiiii_param_1,
	.param .u32 _Z12cudaMeanPoolPfS_iiiiii_param_2,
	.param .u32 _Z12cudaMeanPoolPfS_iiiiii_param_3,
	.param .u32 _Z12cudaMeanPoolPfS_iiiiii_param_4,
	.param .u32 _Z12cudaMeanPoolPfS_iiiiii_param_5,
	.param .u32 _Z12cudaMeanPoolPfS_iiiiii_param_6,
	.param .u32 _Z12cudaMeanPoolPfS_iiiiii_param_7
)
{
	.reg .pred 	%p<32>;
	.reg .b32 	%r<136>;
	.reg .b32 	%f<117>;
	.reg .b64 	%rd<26>;

	ld.param.u64 	%rd5, [_Z12cudaMeanPoolPfS_iiiiii_param_0];
	ld.param.u64 	%rd6, [_Z12cudaMeanPoolPfS_iiiiii_param_1];
	ld.param.u32 	%r62, [_Z12cudaMeanPoolPfS_iiiiii_param_3];
	ld.param.u32 	%r63, [_Z12cudaMeanPoolPfS_iiiiii_param_4];
	ld.param.u32 	%r64, [_Z12cudaMeanPoolPfS_iiiiii_param_5];
	ld.param.u32 	%r65, [_Z12cudaMeanPoolPfS_iiiiii_param_6];
	ld.param.u32 	%r66, [_Z12cudaMeanPoolPfS_iiiiii_param_7];
	cvta.to.global.u64 	%rd1, %rd5;
	cvta.to.global.u64 	%rd2, %rd6;
	mov.u32 	%r67, %ctaid.y;
	mov.u32 	%r68, %ntid.y;
	mov.u32 	%r69, %tid.y;
	mad.lo.s32 	%r1, %r67, %r68, %r69;
	mov.u32 	%r70, %ctaid.x;
	mov.u32 	%r71, %ntid.x;
	mov.u32 	%r72, %tid.x;
	mad.lo.s32 	%r2, %r70, %r71, %r72;
	rem.s32 	%r73, %r1, %r64;
	setp.ne.s32 	%p1, %r73, 0;
	@%p1 bra 	$L__BB1_57;
	rem.s32 	%r74, %r2, %r64;
	setp.ne.s32 	%p2, %r74, 0;
	@%p2 bra 	$L__BB1_57;
	mul.lo.s32 	%r3, %r66, %r65;
	setp.lt.s32 	%p3, %r63, 1;
	@%p3 bra 	$L__BB1_57;
	mul.lo.s32 	%r75, %r64, %r64;
	setp.lt.s32 	%p4, %r64, 1;
	cvt.rn.f32.u32 	%f1, %r75;
	@%p4 bra 	$L__BB1_26;
	add.s32 	%r4, %r64, -1;
	and.b32  	%r5, %r64, 15;
	and.b32  	%r6, %r64, 7;
	and.b32  	%r7, %r64, 2147483632;
	and.b32  	%r8, %r64, 3;
	neg.s32 	%r9, %r7;
	add.s64 	%rd3, %rd1, 32;
	mov.b32 	%r119, 0;
$L__BB1_5:
	ld.param.u32 	%r118, [_Z12cudaMeanPoolPfS_iiiiii_param_2];
	mad.lo.s32 	%r11, %r119, %r118, %r1;
	mov.f32 	%f116, 0f00000000;
	mov.b32 	%r120, 0;
$L__BB1_6:
	setp.lt.u32 	%p19, %r4, 15;
	add.s32 	%r108, %r11, %r120;
	mad.lo.s32 	%r13, %r108, %r62, %r2;
	mov.b32 	%r124, 0;
	@%p19 bra 	$L__BB1_9;
	mov.u32 	%r121, %r13;
	mov.u32 	%r122, %r9;
$L__BB1_8:
	.pragma "nounroll";
	mul.wide.s32 	%rd17, %r121, 4;
	add.s64 	%rd18, %rd3, %rd17;
	ld.global.f32 	%f19, [%rd18+-32];
	div.rn.f32 	%f20, %f19, %f1;
	add.f32 	%f21, %f116, %f20;
	ld.global.f32 	%f22, [%rd18+-28];
	div.rn.f32 	%f23, %f22, %f1;
	add.f32 	%f24, %f21, %f23;
	ld.global.f32 	%f25, [%rd18+-24];
	div.rn.f32 	%f26, %f25, %f1;
	add.f32 	%f27, %f24, %f26;
	ld.global.f32 	%f28, [%rd18+-20];
	div.rn.f32 	%f29, %f28, %f1;
	add.f32 	%f30, %f27, %f29;
	ld.global.f32 	%f31, [%rd18+-16];
	div.rn.f32 	%f32, %f31, %f1;
	add.f32 	%f33, %f30, %f32;
	ld.global.f32 	%f34, [%rd18+-12];
	div.rn.f32 	%f35, %f34, %f1;
	add.f32 	%f36, %f33, %f35;
	ld.global.f32 	%f37, [%rd18+-8];
	div.rn.f32 	%f38, %f37, %f1;
	add.f32 	%f39, %f36, %f38;
	ld.global.f32 	%f40, [%rd18+-4];
	div.rn.f32 	%f41, %f40, %f1;
	add.f32 	%f42, %f39, %f41;
	ld.global.f32 	%f43, [%rd18];
	div.rn.f32 	%f44, %f43, %f1;
	add.f32 	%f45, %f42, %f44;
	ld.global.f32 	%f46, [%rd18+4];
	div.rn.f32 	%f47, %f46, %f1;
	add.f32 	%f48, %f45, %f47;
	ld.global.f32 	%f49, [%rd18+8];
	div.rn.f32 	%f50, %f49, %f1;
	add.f32 	%f51, %f48, %f50;
	ld.global.f32 	%f52, [%rd18+12];
	div.rn.f32 	%f53, %f52, %f1;
	add.f32 	%f54, %f51, %f53;
	ld.global.f32 	%f55, [%rd18+16];
	div.rn.f32 	%f56, %f55, %f1;
	add.f32 	%f57, %f54, %f56;
	ld.global.f32 	%f58, [%rd18+20];
	div.rn.f32 	%f59, %f58, %f1;
	add.f32 	%f60, %f57, %f59;
	ld.global.f32 	%f61, [%rd18+24];
	div.rn.f32 	%f62, %f61, %f1;
	add.f32 	%f63, %f60, %f62;
	ld.global.f32 	%f64, [%rd18+28];
	div.rn.f32 	%f65, %f64, %f1;
	add.f32 	%f116, %f63, %f65;
	add.s32 	%r122, %r122, 16;
	add.s32 	%r121, %r121, 16;
	setp.ne.s32 	%p20, %r122, 0;
	mov.u32 	%r124, %r7;
	@%p20 bra 	$L__BB1_8;
$L__BB1_9:
	setp.eq.s32 	%p21, %r5, 0;
	@%p21 bra 	$L__BB1_19;
	add.s32 	%r109, %r5, -1;
	setp.lt.u32 	%p22, %r109, 7;
	@%p22 bra 	$L__BB1_12;
	add.s32 	%r110, %r13, %r124;
	mul.wide.s32 	%rd19, %r110, 4;
	add.s64 	%rd20, %rd1, %rd19;
	ld.global.f32 	%f67, [%rd20];
	div.rn.f32 	%f68, %f67, %f1;
	add.f32 	%f69, %f116, %f68;
	ld.global.f32 	%f70, [%rd20+4];
	div.rn.f32 	%f71, %f70, %f1;
	add.f32 	%f72, %f69, %f71;
	ld.global.f32 	%f73, [%rd20+8];
	div.rn.f32 	%f74, %f73, %f1;
	add.f32 	%f75, %f72, %f74;
	ld.global.f32 	%f76, [%rd20+12];
	div.rn.f32 	%f77, %f76, %f1;
	add.f32 	%f78, %f75, %f77;
	ld.global.f32 	%f79, [%rd20+16];
	div.rn.f32 	%f80, %f79, %f1;
	add.f32 	%f81, %f78, %f80;
	ld.global.f32 	%f82, [%rd20+20];
	div.rn.f32 	%f83, %f82, %f1;
	add.f32 	%f84, %f81, %f83;
	ld.global.f32 	%f85, [%rd20+24];
	div.rn.f32 	%f86, %f85, %f1;
	add.f32 	%f87, %f84, %f86;
	ld.global.f32 	%f88, [%rd20+28];
	div.rn.f32 	%f89, %f88, %f1;
	add.f32 	%f116, %f87, %f89;
	add.s32 	%r124, %r124, 8;
$L__BB1_12:
	setp.eq.s32 	%p23, %r6, 0;
	@%p23 bra 	$L__BB1_19;
	add.s32 	%r111, %r6, -1;
	setp.lt.u32 	%p24, %r111, 3;
	@%p24 bra 	$L__BB1_15;
	add.s32 	%r112, %r13, %r124;
	mul.wide.s32 	%rd21, %r112, 4;
	add.s64 	%rd22, %rd1, %rd21;
	ld.global.f32 	%f91, [%rd22];
	div.rn.f32 	%f92, %f91, %f1;
	add.f32 	%f93, %f116, %f92;
	ld.global.f32 	%f94, [%rd22+4];
	div.rn.f32 	%f95, %f94, %f1;
	add.f32 	%f96, %f93, %f95;
	ld.global.f32 	%f97, [%rd22+8];
	div.rn.f32 	%f98, %f97, %f1;
	add.f32 	%f99, %f96, %f98;
	ld.global.f32 	%f100, [%rd22+12];
	div.rn.f32 	%f101, %f100, %f1;
	add.f32 	%f116, %f99, %f101;
	add.s32 	%r124, %r124, 4;
$L__BB1_15:
	setp.eq.s32 	%p25, %r8, 0;
	@%p25 bra 	$L__BB1_19;
	setp.eq.s32 	%p26, %r8, 1;
	add.s32 	%r113, %r13, %r124;
	mul.wide.s32 	%rd23, %r113, 4;
	add.s64 	%rd4, %rd1, %rd23;
	ld.global.f32 	%f102, [%rd4];
	div.rn.f32 	%f103, %f102, %f1;
	add.f32 	%f116, %f116, %f103;
	@%p26 bra 	$L__BB1_19;
	setp.eq.s32 	%p27, %r8, 2;
	ld.global.f32 	%f104, [%rd4+4];
	div.rn.f32 	%f105, %f104, %f1;
	add.f32 	%f116, %f116, %f105;
	@%p27 bra 	$L__BB1_19;
	ld.global.f32 	%f106, [%rd4+8];
	div.rn.f32 	%f107, %f106, %f1;
	add.f32 	%f116, %f116, %f107;
$L__BB1_19:
	add.s32 	%r120, %r120, 1;
	setp.eq.s32 	%p28, %r120, %r64;
	@%p28 bra 	$L__BB1_20;
	bra.uni 	$L__BB1_6;
$L__BB1_20:
	setp.eq.s32 	%p29, %r1, 0;
	@%p29 bra 	$L__BB1_24;
	setp.eq.s32 	%p30, %r2, 0;
	@%p30 bra 	$L__BB1_23;
	div.u32 	%r114, %r1, %r64;
	div.s32 	%r115, %r2, %r64;
	mad.lo.s32 	%r126, %r114, %r66, %r115;
	bra.uni 	$L__BB1_25;
$L__BB1_23:
	div.u32 	%r116, %r1, %r64;
	mul.lo.s32 	%r126, %r116, %r66;
	bra.uni 	$L__BB1_25;
$L__BB1_24:
	div.s32 	%r126, %r2, %r64;
$L__BB1_25:
	mad.lo.s32 	%r117, %r3, %r119, %r126;
	mul.wide.s32 	%rd24, %r117, 4;
	add.s64 	%rd25, %rd2, %rd24;
	st.global.f32 	[%rd25], %f116;
	add.s32 	%r119, %r119, 1;
	setp.eq.s32 	%p31, %r119, %r63;
	@%p31 bra 	$L__BB1_57;
	bra.uni 	$L__BB1_5;
$L__BB1_26:
	and.b32  	%r29, %r63, 3;
	setp.lt.u32 	%p5, %r63, 4;
	mov.b32 	%r133, 0;
	@%p5 bra 	$L__BB1_49;
	and.b32  	%r133, %r63, 2147483644;
	mov.b32 	%r127, 0;
$L__BB1_28:
	setp.ne.s32 	%p6, %r1, 0;
	@%p6 bra 	$L__BB1_30;
	div.s32 	%r128, %r2, %r64;
	bra.uni 	$L__BB1_33;
$L__BB1_30:
	setp.ne.s32 	%p7, %r2, 0;
	@%p7 bra 	$L__BB1_32;
	div.s32 	%r80, %r1, %r64;
	mul.lo.s32 	%r128, %r80, %r66;
	bra.uni 	$L__BB1_33;
$L__BB1_32:
	div.s32 	%r78, %r1, %r64;
	div.s32 	%r79, %r2, %r64;
	mad.lo.s32 	%r128, %r78, %r66, %r79;
$L__BB1_33:
	setp.eq.s32 	%p8, %r1, 0;
	mul.lo.s32 	%r36, %r3, %r127;
	add.s32 	%r81, %r128, %r36;
	mul.wide.s32 	%rd7, %r81, 4;
	add.s64 	%rd8, %rd2, %rd7;
	mov.b32 	%r82, 0;
	st.global.u32 	[%rd8], %r82;
	@%p8 bra 	$L__BB1_37;
	setp.eq.s32 	%p9, %r2, 0;
	@%p9 bra 	$L__BB1_36;
	div.s32 	%r83, %r1, %r64;
	div.s32 	%r84, %r2, %r64;
	mad.lo.s32 	%r129, %r83, %r66, %r84;
	bra.uni 	$L__BB1_38;
$L__BB1_36:
	div.s32 	%r85, %r1, %r64;
	mul.lo.s32 	%r129, %r85, %r66;
	bra.uni 	$L__BB1_38;
$L__BB1_37:
	div.s32 	%r129, %r2, %r64;
$L__BB1_38:
	setp.eq.s32 	%p10, %r1, 0;
	add.s32 	%r41, %r36, %r3;
	add.s32 	%r86, %r129, %r41;
	mul.wide.s32 	%rd9, %r86, 4;
	add.s64 	%rd10, %rd2, %rd9;
	mov.b32 	%r87, 0;
	st.global.u32 	[%rd10], %r87;
	@%p10 bra 	$L__BB1_42;
	setp.eq.s32 	%p11, %r2, 0;
	@%p11 bra 	$L__BB1_41;
	div.s32 	%r88, %r1, %r64;
	div.s32 	%r89, %r2, %r64;
	mad.lo.s32 	%r130, %r88, %r66, %r89;
	bra.uni 	$L__BB1_43;
$L__BB1_41:
	div.s32 	%r90, %r1, %r64;
	mul.lo.s32 	%r130, %r90, %r66;
	bra.uni 	$L__BB1_43;
$L__BB1_42:
	div.s32 	%r130, %r2, %r64;
$L__BB1_43:
	setp.eq.s32 	%p12, %r1, 0;
	add.s32 	%r46, %r41, %r3;
	add.s32 	%r91, %r130, %r46;
	mul.wide.s32 	%rd11, %r91, 4;
	add.s64 	%rd12, %rd2, %rd11;
	mov.b32 	%r92, 0;
	st.global.u32 	[%rd12], %r92;
	@%p12 bra 	$L__BB1_47;
	setp.eq.s32 	%p13, %r2, 0;
	@%p13 bra 	$L__BB1_46;
	div.s32 	%r93, %r1, %r64;
	div.s32 	%r94, %r2, %r64;
	mad.lo.s32 	%r131, %r93, %r66, %r94;
	bra.uni 	$L__BB1_48;
$L__BB1_46:
	div.s32 	%r95, %r1, %r64;
	mul.lo.s32 	%r131, %r95, %r66;
	bra.uni 	$L__BB1_48;
$L__BB1_47:
	div.s32 	%r131, %r2, %r64;
$L__BB1_48:
	add.s32 	%r96, %r46, %r3;
	add.s32 	%r97, %r131, %r96;
	mul.wide.s32 	%rd13, %r97, 4;
	add.s64 	%rd14, %rd2, %rd13;
	mov.b32 	%r98, 0;
	st.global.u32 	[%rd14], %r98;
	add.s32 	%r127, %r127, 4;
	setp.ne.s32 	%p14, %r127, %r133;
	@%p14 bra 	$L__BB1_28;
$L__BB1_49:
	setp.eq.s32 	%p15, %r29, 0;
	@%p15 bra 	$L__BB1_57;
	mov.b32 	%r134, 0;
	div.s32 	%r57, %r2, %r64;
$L__BB1_51:
	.pragma "nounroll";
	setp.eq.s32 	%p16, %r1, 0;
	@%p16 bra 	$L__BB1_55;
	setp.eq.s32 	%p17, %r2, 0;
	@%p17 bra 	$L__BB1_54;
	div.s32 	%r100, %r1, %r64;
	div.s32 	%r101, %r2, %r64;
	mad.lo.s32 	%r135, %r100, %r66, %r101;
	bra.uni 	$L__BB1_56;
$L__BB1_54:
	div.s32 	%r102, %r1, %r64;
	mul.lo.s32 	%r135, %r102, %r66;
	bra.uni 	$L__BB1_56;
$L__BB1_55:
	mov.u32 	%r135, %r57;
$L__BB1_56:
	mad.lo.s32 	%r103, %r3, %r133, %r135;
	mul.wide.s32 	%rd15, %r103, 4;
	add.s64 	%rd16, %rd2, %rd15;
	mov.b32 	%r104, 0;
	st.global.u32 	[%rd16], %r104;
	add.s32 	%r133, %r133, 1;
	add.s32 	%r134, %r134, 1;
	setp.ne.s32 	%p18, %r134, %r29;
	@%p18 bra 	$L__BB1_51;
$L__BB1_57:
	ret;

}
	// .globl	_Z8cudaTanhPfiii
.visible .entry _Z8cudaTanhPfiii(
	.param .u64 .ptr .align 1 _Z8cudaTanhPfiii_param_0,
	.param .u32 _Z8cudaTanhPfiii_param_1,
	.param .u32 _Z8cudaTanhPfiii_param_2,
	.param .u32 _Z8cudaTanhPfiii_param_3
)
{
	.reg .pred 	%p<26>;
	.reg .b32 	%r<55>;
	.reg .b32 	%f<113>;
	.reg .b64 	%rd<17>;

	ld.param.u64 	%rd2, [_Z8cudaTanhPfiii_param_0];
	ld.param.u32 	%r26, [_Z8cudaTanhPfiii_param_1];
	ld.param.u32 	%r27, [_Z8cudaTanhPfiii_param_2];
	ld.param.u32 	%r28, [_Z8cudaTanhPfiii_param_3];
	cvta.to.global.u64 	%rd1, %rd2;
	mov.u32 	%r29, %ctaid.y;
	mov.u32 	%r30, %ntid.y;
	mul.lo.s32 	%r1, %r29, %r30;
	mov.u32 	%r2, %tid.y;
	add.s32 	%r3, %r1, %r2;
	mov.u32 	%r31, %ctaid.x;
	mov.u32 	%r32, %ntid.x;
	mov.u32 	%r33, %tid.x;
	mad.lo.s32 	%r4, %r31, %r32, %r33;
	setp.ge.s32 	%p1, %r3, %r26;
	setp.ge.s32 	%p2, %r4, %r27;
	or.pred  	%p3, %p1, %p2;
	setp.lt.s32 	%p4, %r28, 1;
	or.pred  	%p5, %p3, %p4;
	@%p5 bra 	$L__BB2_9;
	and.b32  	%r5, %r28, 3;
	setp.lt.u32 	%p6, %r28, 4;
	mov.b32 	%r54, 0;
	@%p6 bra 	$L__BB2_4;
	and.b32  	%r54, %r28, 2147483644;
	neg.s32 	%r52, %r54;
	add.s32 	%r35, %r2, %r26;
	add.s32 	%r36, %r35, %r1;
	mad.lo.s32 	%r51, %r27, %r36, %r4;
	mul.lo.s32 	%r37, %r27, %r26;
	shl.b32 	%r9, %r37, 2;
	shl.b32 	%r38, %r26, 1;
	add.s32 	%r39, %r3, %r38;
	mad.lo.s32 	%r50, %r27, %r39, %r4;
	mad.lo.s32 	%r40, %r26, 3, %r3;
	mad.lo.s32 	%r49, %r27, %r40, %r4;
	mad.lo.s32 	%r48, %r27, %r3, %r4;
$L__BB2_3:
	.pragma "nounroll";
	mul.wide.s32 	%rd3, %r48, 4;
	add.s64 	%rd4, %rd1, %rd3;
	ld.global.f32 	%f1, [%rd4];
	abs.f32 	%f2, %f1;
	mul.f32 	%f3, %f2, 0f4038AA3B;
	ex2.approx.ftz.f32 	%f4, %f3;
	add.f32 	%f5, %f4, 0f3F800000;
	rcp.approx.ftz.f32 	%f6, %f5;
	fma.rn.f32 	%f7, %f6, 0fC0000000, 0f3F800000;
	setp.ge.f32 	%p7, %f2, 0f41102CB4;
	selp.f32 	%f8, 0f3F800000, %f7, %p7;
	copysign.f32 	%f9, %f1, %f8;
	mul.f32 	%f10, %f1, %f1;
	fma.rn.f32 	%f11, %f10, 0f3C80F082, 0fBD563CAE;
	fma.rn.f32 	%f12, %f11, %f10, 0f3E085941;
	fma.rn.f32 	%f13, %f12, %f10, 0fBEAAA9ED;
	fma.rn.f32 	%f14, %f13, %f10, 0f00000000;
	fma.rn.f32 	%f15, %f14, %f1, %f1;
	setp.ge.f32 	%p8, %f2, 0f3F19999A;
	selp.f32 	%f16, %f9, %f15, %p8;
	st.global.f32 	[%rd4], %f16;
	mul.wide.s32 	%rd5, %r51, 4;
	add.s64 	%rd6, %rd1, %rd5;
	ld.global.f32 	%f17, [%rd6];
	abs.f32 	%f18, %f17;
	mul.f32 	%f19, %f18, 0f4038AA3B;
	ex2.approx.ftz.f32 	%f20, %f19;
	add.f32 	%f21, %f20, 0f3F800000;
	rcp.approx.ftz.f32 	%f22, %f21;
	fma.rn.f32 	%f23, %f22, 0fC0000000, 0f3F800000;
	setp.ge.f32 	%p9, %f18, 0f41102CB4;
	selp.f32 	%f24, 0f3F800000, %f23, %p9;
	copysign.f32 	%f25, %f17, %f24;
	mul.f32 	%f26, %f17, %f17;
	fma.rn.f32 	%f27, %f26, 0f3C80F082, 0fBD563CAE;
	fma.rn.f32 	%f28, %f27, %f26, 0f3E085941;
	fma.rn.f32 	%f29, %f28, %f26, 0fBEAAA9ED;
	fma.rn.f32 	%f30, %f29, %f26, 0f00000000;
	fma.rn.f32 	%f31, %f30, %f17, %f17;
	setp.ge.f32 	%p10, %f18, 0f3F19999A;
	selp.f32 	%f32, %f25, %f31, %p10;
	st.global.f32 	[%rd6], %f32;
	mul.wide.s32 	%rd7, %r50, 4;
	add.s64 	%rd8, %rd1, %rd7;
	ld.global.f32 	%f33, [%rd8];
	abs.f32 	%f34, %f33;
	mul.f32 	%f35, %f34, 0f4038AA3B;
	ex2.approx.ftz.f32 	%f36, %f35;
	add.f32 	%f37, %f36, 0f3F800000;
	rcp.approx.ftz.f32 	%f38, %f37;
	fma.rn.f32 	%f39, %f38, 0fC0000000, 0f3F800000;
	setp.ge.f32 	%p11, %f34, 0f41102CB4;
	selp.f32 	%f40, 0f3F800000, %f39, %p11;
	copysign.f32 	%f41, %f33, %f40;
	mul.f32 	%f42, %f33, %f33;
	fma.rn.f32 	%f43, %f42, 0f3C80F082, 0fBD563CAE;
	fma.rn.f32 	%f44, %f43, %f42, 0f3E085941;
	fma.rn.f32 	%f45, %f44, %f42, 0fBEAAA9ED;
	fma.rn.f32 	%f46, %f45, %f42, 0f00000000;
	fma.rn.f32 	%f47, %f46, %f33, %f33;
	setp.ge.f32 	%p12, %f34, 0f3F19999A;
	selp.f32 	%f48, %f41, %f47, %p12;
	st.global.f32 	[%rd8], %f48;
	mul.wide.s32 	%rd9, %r49, 4;
	add.s64 	%rd10, %rd1, %rd9;
	ld.global.f32 	%f49, [%rd10];
	abs.f32 	%f50, %f49;
	mul.f32 	%f51, %f50, 0f4038AA3B;
	ex2.approx.ftz.f32 	%f52, %f51;
	add.f32 	%f53, %f52, 0f3F800000;
	rcp.approx.ftz.f32 	%f54, %f53;
	fma.rn.f32 	%f55, %f54, 0fC0000000, 0f3F800000;
	setp.ge.f32 	%p13, %f50, 0f41102CB4;
	selp.f32 	%f56, 0f3F800000, %f55, %p13;
	copysign.f32 	%f57, %f49, %f56;
	mul.f32 	%f58, %f49, %f49;
	fma.rn.f32 	%f59, %f58, 0f3C80F082, 0fBD563CAE;
	fma.rn.f32 	%f60, %f59, %f58, 0f3E085941;
	fma.rn.f32 	%f61, %f60, %f58, 0fBEAAA9ED;
	fma.rn.f32 	%f62, %f61, %f58, 0f00000000;
	fma.rn.f32 	%f63, %f62, %f49, %f49;
	setp.ge.f32 	%p14, %f50, 0f3F19999A;
	selp.f32 	%f64, %f57, %f63, %p14;
	st.global.f32 	[%rd10], %f64;
	add.s32 	%r52, %r52, 4;
	add.s32 	%r51, %r51, %r9;
	add.s32 	%r50, %r50, %r9;
	add.s32 	%r49, %r49, %r9;
	add.s32 	%r48, %r48, %r9;
	setp.ne.s32 	%p15, %r52, 0;
	@%p15 bra 	$L__BB2_3;
$L__BB2_4:
	setp.eq.s32 	%p16, %r5, 0;
	@%p16 bra 	$L__BB2_9;
	setp.eq.s32 	%p17, %r5, 1;
	@%p17 bra 	$L__BB2_7;
	mad.lo.s32 	%r41, %r54, %r26, %r3;
	mad.lo.s32 	%r42, %r41, %r27, %r4;
	mul.wide.s32 	%rd11, %r42, 4;
	add.s64 	%rd12, %rd1, %rd11;
	ld.global.f32 	%f65, [%rd12];
	abs.f32 	%f66, %f65;
	mul.f32 	%f67, %f66, 0f4038AA3B;
	ex2.approx.ftz.f32 	%f68, %f67;
	add.f32 	%f69, %f68, 0f3F800000;
	rcp.approx.ftz.f32 	%f70, %f69;
	fma.rn.f32 	%f71, %f70, 0fC0000000, 0f3F800000;
	setp.ge.f32 	%p18, %f66, 0f41102CB4;
	selp.f32 	%f72, 0f3F800000, %f71, %p18;
	copysign.f32 	%f73, %f65, %f72;
	mul.f32 	%f74, %f65, %f65;
	fma.rn.f32 	%f75, %f74, 0f3C80F082, 0fBD563CAE;
	fma.rn.f32 	%f76, %f75, %f74, 0f3E085941;
	fma.rn.f32 	%f77, %f76, %f74, 0fBEAAA9ED;
	fma.rn.f32 	%f78, %f77, %f74, 0f00000000;
	fma.rn.f32 	%f79, %f78, %f65, %f65;
	setp.ge.f32 	%p19, %f66, 0f3F19999A;
	selp.f32 	%f80, %f73, %f79, %p19;
	st.global.f32 	[%rd12], %f80;
	add.s32 	%r43, %r41, %r26;
	mad.lo.s32 	%r44, %r43, %r27, %r4;
	mul.wide.s32 	%rd13, %r44, 4;
	add.s64 	%rd14, %rd1, %rd13;
	ld.global.f32 	%f81, [%rd14];
	abs.f32 	%f82, %f81;
	mul.f32 	%f83, %f82, 0f4038AA3B;
	ex2.approx.ftz.f32 	%f84, %f83;
	add.f32 	%f85, %f84, 0f3F800000;
	rcp.approx.ftz.f32 	%f86, %f85;
	fma.rn.f32 	%f87, %f86, 0fC0000000, 0f3F800000;
	setp.ge.f32 	%p20, %f82, 0f41102CB4;
	selp.f32 	%f88, 0f3F800000, %f87, %p20;
	copysign.f32 	%f89, %f81, %f88;
	mul.f32 	%f90, %f81, %f81;
	fma.rn.f32 	%f91, %f90, 0f3C80F082, 0fBD563CAE;
	fma.rn.f32 	%f92, %f91, %f90, 0f3E085941;
	fma.rn.f32 	%f93, %f92, %f90, 0fBEAAA9ED;
	fma.rn.f32 	%f94, %f93, %f90, 0f00000000;
	fma.rn.f32 	%f95, %f94, %f81, %f81;
	setp.ge.f32 	%p21, %f82, 0f3F19999A;
	selp.f32 	%f96, %f89, %f95, %p21;
	st.global.f32 	[%rd14], %f96;
	add.s32 	%r54, %r54, 2;
$L__BB2_7:
	and.b32  	%r45, %r28, 1;
	setp.eq.b32 	%p22, %r45, 1;
	not.pred 	%p23, %p22;
	@%p23 bra 	$L__BB2_9;
	mad.lo.s32 	%r46, %r54, %r26, %r3;
	mad.lo.s32 	%r47, %r46, %r27, %r4;
	mul.wide.s32 	%rd15, %r47, 4;
	add.s64 	%rd16, %rd1, %rd15;
	ld.global.f32 	%f97, [%rd16];
	abs.f32 	%f98, %f97;
	mul.f32 	%f99, %f98, 0f4038AA3B;
	ex2.approx.ftz.f32 	%f100, %f99;
	add.f32 	%f101, %f100, 0f3F800000;
	rcp.approx.ftz.f32 	%f102, %f101;
	fma.rn.f32 	%f103, %f102, 0fC0000000, 0f3F800000;
	setp.ge.f32 	%p24, %f98, 0f41102CB4;
	selp.f32 	%f104, 0f3F800000, %f103, %p24;
	copysign.f32 	%f105, %f97, %f104;
	mul.f32 	%f106, %f97, %f97;
	fma.rn.f32 	%f107, %f106, 0f3C80F082, 0fBD563CAE;
	fma.rn.f32 	%f108, %f107, %f106, 0f3E085941;
	fma.rn.f32 	%f109, %f108, %f106, 0fBEAAA9ED;
	fma.rn.f32 	%f110, %f109, %f106, 0f00000000;
	fma.rn.f32 	%f111, %f110, %f97, %f97;
	setp.ge.f32 	%p25, %f98, 0f3F19999A;
	selp.f32 	%f112, %f105, %f111, %p25;
	st.global.f32 	[%rd16], %f112;
$L__BB2_9:
	ret;

}


// ===== COMPILED SASS (sm_100) =====

	.target	sm_100

	.elftype	@"ET_EXEC"


//--------------------- .note.nv.tkinfo           --------------------------
	.section	.note.nv.tkinfo,"",@"SHT_NOTE"
	.sectionflags	@"SHF_NOTE_NV_TKINFO"
	.tkinfo
        /*0018*/ 	.word	0x00000002
        /*0030*/ 	.string	""
        /*0030*/ 	.string	"ptxas"
        /*0030*/ 	.string	"Cuda compilation tools, release 13.0, V13.0.88"
        /*0030*/ 	.string	"Build cuda_13.0.r13.0/compiler.36424714_0"
        /*0030*/ 	.string	"-arch sm_100 -m 64 "



//--------------------- .note.nv.cuinfo           --------------------------
	.section	.note.nv.cuinfo,"",@"SHT_NOTE"
	.sectionflags	@"SHF_NOTE_NV_CUINFO"
        /*0018*/ 	.short	0x0002
        /*001a*/ 	.short	0x0064
        /*001c*/ 	.short	0x0082
	.zero		2


//--------------------- .nv.info                  --------------------------
	.section	.nv.info,"",@"SHT_CUDA_INFO"
	.align	4


	//----- nvinfo : EIATTR_REGCOUNT
	.align		4
        /*0000*/ 	.byte	0x04, 0x2f
        /*0002*/ 	.short	(.L_1 - .L_0)
	.align		4
.L_0:
        /*0004*/ 	.word	index@(_Z10cudaConv2DPfS_S_iiiiii)
        /*0008*/ 	.word	0x00000020


	//----- nvinfo : EIATTR_FRAME_SIZE
	.align		4
.L_1:
        /*000c*/ 	.byte	0x04, 0x11
        /*000e*/ 	.short	(.L_3 - .L_2)
	.align		4
.L_2:
        /*0010*/ 	.word	index@(_Z10cudaConv2DPfS_S_iiiiii)
        /*0014*/ 	.word	0x00000000


	//----- nvinfo : EIATTR_REGCOUNT
	.align		4
.L_3:
        /*0018*/ 	.byte	0x04, 0x2f
        /*001a*/ 	.short	(.L_5 - .L_4)
	.align		4
.L_4:
        /*001c*/ 	.word	index@(_Z12cudaMeanPoolPfS_iiiiii)
        /*0020*/ 	.word	0x0000001e


	//----- nvinfo : EIATTR_FRAME_SIZE
	.align		4
.L_5:
        /*0024*/ 	.byte	0x04, 0x11
        /*0026*/ 	.short	(.L_7 - .L_6)
	.align		4
.L_6:
        /*0028*/ 	.word	index@($__internal_0_$__cuda_sm3x_div_rn_noftz_f32_slowpath)
        /*002c*/ 	.word	0x00000000


	//----- nvinfo : EIATTR_FRAME_SIZE
	.align		4
.L_7:
        /*0030*/ 	.byte	0x04, 0x11
        /*0032*/ 	.short	(.L_9 - .L_8)
	.align		4
.L_8:
        /*0034*/ 	.word	index@(_Z12cudaMeanPoolPfS_iiiiii)
        /*0038*/ 	.word	0x00000000


	//----- nvinfo : EIATTR_REGCOUNT
	.align		4
.L_9:
        /*003c*/ 	.byte	0x04, 0x2f
        /*003e*/ 	.short	(.L_11 - .L_10)
	.align		4
.L_10:
        /*0040*/ 	.word	index@(_Z8cudaTanhPfiii)
        /*0044*/ 	.word	0x00000020


	//----- nvinfo : EIATTR_FRAME_SIZE
	.align		4
.L_11:
        /*0048*/ 	.byte	0x04, 0x11
        /*004a*/ 	.short	(.L_13 - .L_12)
	.align		4
.L_12:
        /*004c*/ 	.word	index@(_Z8cudaTanhPfiii)
        /*0050*/ 	.word	0x00000000


	//----- nvinfo : EIATTR_MIN_STACK_SIZE
	.align		4
.L_13:
        /*0054*/ 	.byte	0x04, 0x12
        /*0056*/ 	.short	(.L_15 - .L_14)
	.align		4
.L_14:
        /*0058*/ 	.word	index@(_Z8cudaTanhPfiii)
        /*005c*/ 	.word	0x00000000


	//----- nvinfo : EIATTR_MIN_STACK_SIZE
	.align		4
.L_15:
        /*0060*/ 	.byte	0x04, 0x12
        /*0062*/ 	.short	(.L_17 - .L_16)
	.align		4
.L_16:
        /*0064*/ 	.word	index@(_Z12cudaMeanPoolPfS_iiiiii)
        /*0068*/ 	.word	0x00000000


	//----- nvinfo : EIATTR_MIN_STACK_SIZE
	.align		4
.L_17:
        /*006c*/ 	.byte	0x04, 0x12
        /*006e*/ 	.short	(.L_19 - .L_18)
	.align		4
.L_18:
        /*0070*/ 	.word	index@(_Z10cudaConv2DPfS_S_iiiiii)
        /*0074*/ 	.word	0x00000000
.L_19:


//--------------------- .nv.compat                --------------------------
	.section	.nv.compat,"",@"SHT_CUDA_COMPAT_INFO"
	.align	4
        /*0000*/ 	.byte	0x02, 0x09, 0x00, 0x00, 0x02, 0x02, 0x01, 0x00, 0x02, 0x05, 0x05, 0x00, 0x03, 0x07, 0x01, 0x01
        /*0010*/ 	.byte	0x02, 0x03, 0x00, 0x00, 0x02, 0x06, 0x01, 0x00, 0x04, 0x0b, 0x08, 0x00, 0x01, 0x00, 0x00, 0x00
        /*0020*/ 	.byte	0x00, 0x00, 0x00, 0x00


//--------------------- .nv.info._Z8cudaTanhPfiii --------------------------
	.section	.nv.info._Z8cudaTanhPfiii,"",@"SHT_CUDA_INFO"
	.sectionflags	@""
	.align	4


	//----- nvinfo : EIATTR_CUDA_API_VERSION
	.align		4
        /*0000*/ 	.byte	0x04, 0x37
        /*0002*/ 	.short	(.L_21 - .L_20)
.L_20:
        /*0004*/ 	.word	0x00000082


	//----- nvinfo : EIATTR_KPARAM_INFO
	.align		4
.L_21:
        /*0008*/ 	.byte	0x04, 0x17
        /*000a*/ 	.short	(.L_23 - .L_22)
.L_22:
        /*000c*/ 	.word	0x00000000
        /*0010*/ 	.short	0x0003
        /*0012*/ 	.short	0x0010
        /*0014*/ 	.byte	0x00, 0xf0, 0x11, 0x00


	//----- nvinfo : EIATTR_KPARAM_INFO
	.align		4
.L_23:
        /*0018*/ 	.byte	0x04, 0x17
        /*001a*/ 	.short	(.L_25 - .L_24)
.L_24:
        /*001c*/ 	.word	0x00000000
        /*0020*/ 	.short	0x0002
        /*0022*/ 	.short	0x000c
        /*0024*/ 	.byte	0x00, 0xf0, 0x11, 0x00


	//----- nvinfo : EIATTR_KPARAM_INFO
	.align		4
.L_25:
        /*0028*/ 	.byte	0x04, 0x17
        /*002a*/ 	.short	(.L_27 - .L_26)
.L_26:
        /*002c*/ 	.word	0x00000000
        /*0030*/ 	.short	0x0001
        /*0032*/ 	.short	0x0008
        /*0034*/ 	.byte	0x00, 0xf0, 0x11, 0x00


	//----- nvinfo : EIATTR_KPARAM_INFO
	.align		4
.L_27:
        /*0038*/ 	.byte	0x04, 0x17
        /*003a*/ 	.short	(.L_29 - .L_28)
.L_28:
        /*003c*/ 	.word	0x00000000
        /*0040*/ 	.short	0x0000
        /*0042*/ 	.short	0x0000
        /*0044*/ 	.byte	0x00, 0xf5, 0x21, 0x00


	//----- nvinfo : EIATTR_SPARSE_MMA_MASK
	.align		4
.L_29:
        /*0048*/ 	.byte	0x03, 0x50
        /*004a*/ 	.short	0x0000


	//----- nvinfo : EIATTR_MAXREG_COUNT
	.align		4
        /*004c*/ 	.byte	0x03, 0x1b
        /*004e*/ 	.short	0x00ff


	//----- nvinfo : EIATTR_MERCURY_ISA_VERSION
	.align		4
        /*0050*/ 	.byte	0x03, 0x5f
        /*0052*/ 	.short	0x0101


	//----- nvinfo : EIATTR_VRC_CTA_INIT_COUNT
	.align		4
        /*0054*/ 	.byte	0x02, 0x4a
	.zero		1
	.zero		1


	//----- nvinfo : EIATTR_EXIT_INSTR_OFFSETS
	.align		4
        /*0058*/ 	.byte	0x04, 0x1c
        /*005a*/ 	.short	(.L_31 - .L_30)


	//   ....[0]....
.L_30:
        /*005c*/ 	.word	0x000000f0


	//   ....[1]....
        /*0060*/ 	.word	0x00000720


	//   ....[2]....
        /*0064*/ 	.word	0x00000a30


	//   ....[3]....
        /*0068*/ 	.word	0x00000bb0


	//----- nvinfo : EIATTR_CBANK_PARAM_SIZE
	.align		4
.L_31:
        /*006c*/ 	.byte	0x03, 0x19
        /*006e*/ 	.short	0x0014


	//----- nvinfo : EIATTR_PARAM_CBANK
	.align		4
        /*0070*/ 	.byte	0x04, 0x0a
        /*0072*/ 	.short	(.L_33 - .L_32)
	.align		4
.L_32:
        /*0074*/ 	.word	index@(.nv.constant0._Z8cudaTanhPfiii)
        /*0078*/ 	.short	0x0380
        /*007a*/ 	.short	0x0014


	//----- nvinfo : EIATTR_SW_WAR
	.align		4
.L_33:
        /*007c*/ 	.byte	0x04, 0x36
        /*007e*/ 	.short	(.L_35 - .L_34)
.L_34:
        /*0080*/ 	.word	0x00000008
.L_35:


//--------------------- .nv.info._Z12cudaMeanPoolPfS_iiiiii --------------------------
	.section	.nv.info._Z12cudaMeanPoolPfS_iiiiii,"",@"SHT_CUDA_INFO"
	.sectionflags	@""
	.align	4


	//----- nvinfo : EIATTR_CUDA_API_VERSION
	.align		4
        /*0000*/ 	.byte	0x04, 0x37
        /*0002*/ 	.short	(.L_37 - .L_36)
.L_36:
        /*0004*/ 	.word	0x00000082


	//----- nvinfo : EIATTR_KPARAM_INFO
	.align		4
.L_37:
        /*0008*/ 	.byte	0x04, 0x17
        /*000a*/ 	.short	(.L_39 - .L_38)
.L_38:
        /*000c*/ 	.word	0x00000000
        /*0010*/ 	.short	0x0007
        /*0012*/ 	.short	0x0024
        /*0014*/ 	.byte	0x00, 0xf0, 0x11, 0x00


	//----- nvinfo : EIATTR_KPARAM_INFO
	.align		4
.L_39:
        /*0018*/ 	.byte	0x04, 0x17
        /*001a*/ 	.short	(.L_41 - .L_40)
.L_40:
        /*001c*/ 	.word	0x00000000
        /*0020*/ 	.short	0x0006
        /*0022*/ 	.short	0x0020
        /*0024*/ 	.byte	0x00, 0xf0, 0x11, 0x00


	//----- nvinfo : EIATTR_KPARAM_INFO
	.align		4
.L_41:
        /*0028*/ 	.byte	0x04, 0x17
        /*002a*/ 	.short	(.L_43 - .L_42)
.L_42:
        /*002c*/ 	.word	0x00000000
        /*0030*/ 	.short	0x0005
        /*0032*/ 	.short	0x001c
        /*0034*/ 	.byte	0x00, 0xf0, 0x11, 0x00


	//----- nvinfo : EIATTR_KPARAM_INFO
	.align		4
.L_43:
        /*0038*/ 	.byte	0x04, 0x17
        /*003a*/ 	.short	(.L_45 - .L_44)
.L_44:
        /*003c*/ 	.word	0x00000000
        /*0040*/ 	.short	0x0004
        /*0042*/ 	.short	0x0018
        /*0044*/ 	.byte	0x00, 0xf0, 0x11, 0x00


	//----- nvinfo : EIATTR_KPARAM_INFO
	.align		4
.L_45:
        /*0048*/ 	.byte	0x04, 0x17
        /*004a*/ 	.short	(.L_47 - .L_46)
.L_46:
        /*004c*/ 	.word	0x00000000
        /*0050*/ 	.short	0x0003
        /*0052*/ 	.short	0x0014
        /*0054*/ 	.byte	0x00, 0xf0, 0x11, 0x00


	//----- nvinfo : EIATTR_KPARAM_INFO
	.align		4
.L_47:
        /*0058*/ 	.byte	0x04, 0x17
        /*005a*/ 	.short	(.L_49 - .L_48)
.L_48:
        /*005c*/ 	.word	0x00000000
        /*0060*/ 	.short	0x0002
        /*0062*/ 	.short	0x0010
        /*0064*/ 	.byte	0x00, 0xf0, 0x11, 0x00


	//----- nvinfo : EIATTR_KPARAM_INFO
	.align		4
.L_49:
        /*0068*/ 	.byte	0x04, 0x17
        /*006a*/ 	.short	(.L_51 - .L_50)
.L_50:
        /*006c*/ 	.word	0x00000000
        /*0070*/ 	.short	0x0001
        /*0072*/ 	.short	0x0008
        /*0074*/ 	.byte	0x00, 0xf5, 0x21, 0x00


	//----- nvinfo : EIATTR_KPARAM_INFO
	.align		4
.L_51:
        /*0078*/ 	.byte	0x04, 0x17
        /*007a*/ 	.short	(.L_53 - .L_52)
.L_52:
        /*007c*/ 	.word	0x00000000
        /*0080*/ 	.short	0x0000
        /*0082*/ 	.short	0x0000
        /*0084*/ 	.byte	0x00, 0xf5, 0x21, 0x00


	//----- nvinfo : EIATTR_SPARSE_MMA_MASK
	.align		4
.L_53:
        /*0088*/ 	.byte	0x03, 0x50
        /*008a*/ 	.short	0x0000


	//----- nvinfo : EIATTR_MAXREG_COUNT
	.align		4
        /*008c*/ 	.byte	0x03, 0x1b
        /*008e*/ 	.short	0x00ff


	//----- nvinfo : EIATTR_MERCURY_ISA_VERSION
	.align		4
        /*0090*/ 	.byte	0x03, 0x5f
        /*0092*/ 	.short	0x0101


	//----- nvinfo : EIATTR_VRC_CTA_INIT_COUNT
	.align		4
        /*0094*/ 	.byte	0x02, 0x4a
	.zero		1
	.zero		1


	//----- nvinfo : EIATTR_EXIT_INSTR_OFFSETS
	.align		4
        /*0098*/ 	.byte	0x04, 0x1c
        /*009a*/ 	.short	(.L_55 - .L_54)


	//   ....[0]....
.L_54:
        /*009c*/ 	.word	0x00000230


	//   ....[1]....
        /*00a0*/ 	.word	0x00000300


	//   ....[2]....
        /*00a4*/ 	.word	0x00000330


	//   ....[3]....
        /*00a8*/ 	.word	0x00002ac0


	//   ....[4]....
        /*00ac*/ 	.word	0x00003e80


	//   ....[5]....
        /*00b0*/ 	.word	0x000044d0


	//----- nvinfo : EIATTR_CRS_STACK_SIZE
	.align		4
.L_55:
        /*00b4*/ 	.byte	0x04, 0x1e
        /*00b6*/ 	.short	(.L_57 - .L_56)
.L_56:
        /*00b8*/ 	.word	0x00000000


	//----- nvinfo : EIATTR_CBANK_PARAM_SIZE
	.align		4
.L_57:
        /*00bc*/ 	.byte	0x03, 0x19
        /*00be*/ 	.short	0x0028


	//----- nvinfo : EIATTR_PARAM_CBANK
	.align		4
        /*00c0*/ 	.byte	0x04, 0x0a
        /*00c2*/ 	.short	(.L_59 - .L_58)
	.align		4
.L_58:
        /*00c4*/ 	.word	index@(.nv.constant0._Z12cudaMeanPoolPfS_iiiiii)
        /*00c8*/ 	.short	0x0380
        /*00ca*/ 	.short	0x0028


	//----- nvinfo : EIATTR_SW_WAR
	.align		4
.L_59:
        /*00cc*/ 	.byte	0x04, 0x36
        /*00ce*/ 	.short	(.L_61 - .L_60)
.L_60:
        /*00d0*/ 	.word	0x00000008
.L_61:


//--------------------- .nv.info._Z10cudaConv2DPfS_S_iiiiii --------------------------
	.section	.nv.info._Z10cudaConv2DPfS_S_iiiiii,"",@"SHT_CUDA_INFO"
	.sectionflags	@""
	.align	4


	//----- nvinfo : EIATTR_CUDA_API_VERSION
	.align		4
        /*0000*/ 	.byte	0x04, 0x37
        /*0002*/ 	.short	(.L_63 - .L_62)
.L_62:
        /*0004*/ 	.word	0x00000082


	//----- nvinfo : EIATTR_KPARAM_INFO
	.align		4
.L_63:
        /*0008*/ 	.byte	0x04, 0x17
        /*000a*/ 	.short	(.L_65 - .L_64)
.L_64:
        /*000c*/ 	.word	0x00000000
        /*0010*/ 	.short	0x0008
        /*0012*/ 	.short	0x002c
        /*0014*/ 	.byte	0x00, 0xf0, 0x11, 0x00


	//----- nvinfo : EIATTR_KPARAM_INFO
	.align		4
.L_65:
        /*0018*/ 	.byte	0x04, 0x17
        /*001a*/ 	.short	(.L_67 - .L_66)
.L_66:
        /*001c*/ 	.word	0x00000000
        /*0020*/ 	.short	0x0007
        /*0022*/ 	.short	0x0028
        /*0024*/ 	.byte	0x00, 0xf0, 0x11, 0x00


	//----- nvinfo : EIATTR_KPARAM_INFO
	.align		4
.L_67:
        /*0028*/ 	.byte	0x04, 0x17
        /*002a*/ 	.short	(.L_69 - .L_68)
.L_68:
        /*002c*/ 	.word	0x00000000
        /*0030*/ 	.short	0x0006
        /*0032*/ 	.short	0x0024
        /*0034*/ 	.byte	0x00, 0xf0, 0x11, 0x00


	//----- nvinfo : EIATTR_KPARAM_INFO
	.align		4
.L_69:
        /*0038*/ 	.byte	0x04, 0x17
        /*003a*/ 	.short	(.L_71 - .L_70)
.L_70:
        /*003c*/ 	.word	0x00000000
        /*0040*/ 	.short	0x0005
        /*0042*/ 	.short	0x0020
        /*0044*/ 	.byte	0x00, 0xf0, 0x11, 0x00


	//----- nvinfo : EIATTR_KPARAM_INFO
	.align		4
.L_71:
        /*0048*/ 	.byte	0x04, 0x17
        /*004a*/ 	.short	(.L_73 - .L_72)
.L_72:
        /*004c*/ 	.word	0x00000000
        /*0050*/ 	.short	0x0004
        /*0052*/ 	.short	0x001c
        /*0054*/ 	.byte	0x00, 0xf0, 0x11, 0x00


	//----- nvinfo : EIATTR_KPARAM_INFO
	.align		4
.L_73:
        /*0058*/ 	.byte	0x04, 0x17
        /*005a*/ 	.short	(.L_75 - .L_74)
.L_74:
        /*005c*/ 	.word	0x00000000
        /*0060*/ 	.short	0x0003
        /*0062*/ 	.short	0x0018
        /*0064*/ 	.byte	0x00, 0xf0, 0x11, 0x00


	//----- nvinfo : EIATTR_KPARAM_INFO
	.align		4
.L_75:
        /*0068*/ 	.byte	0x04, 0x17
        /*006a*/ 	.short	(.L_77 - .L_76)
.L_76:
        /*006c*/ 	.word	0x00000000
        /*0070*/ 	.short	0x0002
        /*0072*/ 	.short	0x0010
        /*0074*/ 	.byte	0x00, 0xf5, 0x21, 0x00


	//----- nvinfo : EIATTR_KPARAM_INFO
	.align		4
.L_77:
        /*0078*/ 	.byte	0x04, 0x17
        /*007a*/ 	.short	(.L_79 - .L_78)
.L_78:
        /*007c*/ 	.word	0x00000000
        /*0080*/ 	.short	0x0001
        /*0082*/ 	.short	0x0008
        /*0084*/ 	.byte	0x00, 0xf5, 0x21, 0x00


	//----- nvinfo : EIATTR_KPARAM_INFO
	.align		4
.L_79:
        /*0088*/ 	.byte	0x04, 0x17
        /*008a*/ 	.short	(.L_81 - .L_80)
.L_80:
        /*008c*/ 	.word	0x00000000
        /*0090*/ 	.short	0x0000
        /*0092*/ 	.short	0x0000
        /*0094*/ 	.byte	0x00, 0xf5, 0x21, 0x00


	//----- nvinfo : EIATTR_SPARSE_MMA_MASK
	.align		4
.L_81:
        /*0098*/ 	.byte	0x03, 0x50
        /*009a*/ 	.short	0x0000


	//----- nvinfo : EIATTR_MAXREG_COUNT
	.align		4
        /*009c*/ 	.byte	0x03, 0x1b
        /*009e*/ 	.short	0x00ff


	//----- nvinfo : EIATTR_MERCURY_ISA_VERSION
	.align		4
        /*00a0*/ 	.byte	0x03, 0x5f
        /*00a2*/ 	.short	0x0101


	//----- nvinfo : EIATTR_VRC_CTA_INIT_COUNT
	.align		4
        /*00a4*/ 	.byte	0x02, 0x4a
	.zero		1
	.zero		1


	//----- nvinfo : EIATTR_EXIT_INSTR_OFFSETS
	.align		4
        /*00a8*/ 	.byte	0x04, 0x1c
        /*00aa*/ 	.short	(.L_83 - .L_82)


	//   ....[0]....
.L_82:
        /*00ac*/ 	.word	0x000000e0


	//   ....[1]....
        /*00b0*/ 	.word	0x00000c10


	//   ....[2]....
        /*00b4*/ 	.word	0x00000ee0


	//   ....[3]....
        /*00b8*/ 	.word	0x00001050


	//   ....[4]....
        /*00bc*/ 	.word	0x00001140


	//   ....[5]....
        /*00c0*/ 	.word	0x000011a0


	//----- nvinfo : EIATTR_CBANK_PARAM_SIZE
	.align		4
.L_83:
        /*00c4*/ 	.byte	0x03, 0x19
        /*00c6*/ 	.short	0x0030


	//----- nvinfo : EIATTR_PARAM_CBANK
	.align		4
        /*00c8*/ 	.byte	0x04, 0x0a
        /*00ca*/ 	.short	(.L_85 - .L_84)
	.align		4
.L_84:
        /*00cc*/ 	.word	index@(.nv.constant0._Z10cudaConv2DPfS_S_iiiiii)
        /*00d0*/ 	.short	0x0380
        /*00d2*/ 	.short	0x0030


	//----- nvinfo : EIATTR_SW_WAR
	.align		4
.L_85:
        /*00d4*/ 	.byte	0x04, 0x36
        /*00d6*/ 	.short	(.L_87 - .L_86)
.L_86:
        /*00d8*/ 	.word	0x00000008
.L_87:


//--------------------- .nv.callgraph             --------------------------
	.section	.nv.callgraph,"",@"SHT_CUDA_CALLGRAPH"
	.align	4
	.sectionentsize	8
	.align		4
        /*0000*/ 	.word	0x00000000
	.align		4
        /*0004*/ 	.word	0xffffffff
	.align		4
        /*0008*/ 	.word	0x00000000
	.align		4
        /*000c*/ 	.word	0xfffffffe
	.align		4
        /*0010*/ 	.word	0x00000000
	.align		4
        /*0014*/ 	.word	0xfffffffd
	.align		4
        /*0018*/ 	.word	0x00000000
	.align		4
        /*001c*/ 	.word	0xfffffffc


//--------------------- .text._Z8cudaTanhPfiii    --------------------------
	.section	.text._Z8cudaTanhPfiii,"ax",@progbits
	.align	128
        .global         _Z8cudaTanhPfiii
        .type           _Z8cudaTanhPfiii,@function
        .size           _Z8cudaTanhPfiii,(.L_x_127 - _Z8cudaTanhPfiii)
        .other          _Z8cudaTanhPfiii,@"STO_CUDA_ENTRY STV_DEFAULT"
_Z8cudaTanhPfiii:
.text._Z8cudaTanhPfiii:
[----:B------:R-:W-:Y:S01]  /*0000*/  LDC R1, c[0x0][0x37c] ;  /* 0x0000df00ff017b82 */ /* 0x000fe20000000800 */
[----:B------:R-:W0:Y:S07]  /*0010*/  S2R R5, SR_TID.X ;  /* 0x0000000000057919 */ /* 0x000e2e0000002100 */
[----:B------:R-:W1:Y:S01]  /*0020*/  S2UR UR4, SR_CTAID.Y ;  /* 0x00000000000479c3 */ /* 0x000e620000002600 */
[----:B------:R-:W1:Y:S01]  /*0030*/  LDCU UR5, c[0x0][0x364] ;  /* 0x00006c80ff0577ac */ /* 0x000e620008000800 */
[----:B------:R-:W2:Y:S06]  /*0040*/  S2R R15, SR_TID.Y ;  /* 0x00000000000f7919 */ /* 0x000eac0000002200 */
[----:B------:R-:W0:Y:S08]  /*0050*/  S2UR UR6, SR_CTAID.X ;  /* 0x00000000000679c3 */ /* 0x000e300000002500 */
[----:B------:R-:W0:Y:S08]  /*0060*/  LDC R10, c[0x0][0x360] ;  /* 0x0000d800ff0a7b82 */ /* 0x000e300000000800 */
[----:B------:R-:W3:Y:S01]  /*0070*/  LDC.64 R2, c[0x0][0x388] ;  /* 0x0000e200ff027b82 */ /* 0x000ee20000000a00 */
[----:B-1----:R-:W-:-:S07]  /*0080*/  UIMAD UR4, UR4, UR5, URZ ;  /* 0x00000005040472a4 */ /* 0x002fce000f8e02ff */
[----:B------:R-:W1:Y:S01]  /*0090*/  LDC R13, c[0x0][0x390] ;  /* 0x0000e400ff0d7b82 */ /* 0x000e620000000800 */
[----:B--2---:R-:W-:Y:S01]  /*00a0*/  IADD3 R11, PT, PT, R15, UR4, RZ ;  /* 0x000000040f0b7c10 */ /* 0x004fe2000fffe0ff */
[----:B0-----:R-:W-:-:S05]  /*00b0*/  IMAD R10, R10, UR6, R5 ;  /* 0x000000060a0a7c24 */ /* 0x001fca000f8e0205 */
[----:B---3--:R-:W-:-:S04]  /*00c0*/  ISETP.GE.AND P0, PT, R10, R3, PT ;  /* 0x000000030a00720c */ /* 0x008fc80003f06270 */
[----:B------:R-:W-:-:S04]  /*00d0*/  ISETP.GE.OR P0, PT, R11, R2, P0 ;  /* 0x000000020b00720c */ /* 0x000fc80000706670 */
[----:B-1----:R-:W-:-:S13]  /*00e0*/  ISETP.LT.OR P0, PT, R13, 0x1, P0 ;  /* 0x000000010d00780c */ /* 0x002fda0000701670 */
[----:B------:R-:W-:Y:S05]  /*00f0*/  @P0 EXIT ;  /* 0x000000000000094d */ /* 0x000fea0003800000 */
[C---:B------:R-:W-:Y:S01]  /*0100*/  ISETP.GE.U32.AND P1, PT, R13.reuse, 0x4, PT ;  /* 0x000000040d00780c */ /* 0x040fe20003f26070 */
[----:B------:R-:W0:Y:S01]  /*0110*/  LDCU.64 UR6, c[0x0][0x358] ;  /* 0x00006b00ff0677ac */ /* 0x000e220008000a00 */
[----:B------:R-:W-:Y:S01]  /*0120*/  LOP3.LUT R22, R13, 0x3, RZ, 0xc0, !PT ;  /* 0x000000030d167812 */ /* 0x000fe200078ec0ff */
[----:B------:R-:W-:-:S03]  /*0130*/  HFMA2 R12, -RZ, RZ, 0, 0 ;  /* 0x00000000ff0c7431 */ /* 0x000fc600000001ff */
[----:B------:R-:W-:-:S07]  /*0140*/  ISETP.NE.AND P0, PT, R22, RZ, PT ;  /* 0x000000ff1600720c */ /* 0x000fce0003f05270 */
[----:B------:R-:W-:Y:S06]  /*0150*/  @!P1 BRA `(.L_x_0) ;  /* 0x0000000400709947 */ /* 0x000fec0003800000 */
[----:B------:R-:W1:Y:S01]  /*0160*/  LDC.64 R4, c[0x0][0x380] ;  /* 0x0000e000ff047b82 */ /* 0x000e620000000a00 */
[C---:B------:R-:W-:Y:S01]  /*0170*/  IADD3 R15, PT, PT, R2.reuse, UR4, R15 ;  /* 0x00000004020f7c10 */ /* 0x040fe2000fffe00f */
[C---:B------:R-:W-:Y:S01]  /*0180*/  IMAD R19, R2.reuse, 0x3, R11 ;  /* 0x0000000302137824 */ /* 0x040fe200078e020b */
[----:B------:R-:W-:Y:S01]  /*0190*/  LEA R17, R2, R11, 0x1 ;  /* 0x0000000b02117211 */ /* 0x000fe200078e08ff */
[----:B------:R-:W-:Y:S01]  /*01a0*/  IMAD R14, R3, R2, RZ ;  /* 0x00000002030e7224 */ /* 0x000fe200078e02ff */
[----:B------:R-:W-:Y:S01]  /*01b0*/  LOP3.LUT R12, R13, 0x7ffffffc, RZ, 0xc0, !PT ;  /* 0x7ffffffc0d0c7812 */ /* 0x000fe200078ec0ff */
[-CC-:B------:R-:W-:Y:S02]  /*01c0*/  IMAD R21, R11, R3.reuse, R10.reuse ;  /* 0x000000030b157224 */ /* 0x180fe400078e020a */
[-CC-:B------:R-:W-:Y:S01]  /*01d0*/  IMAD R15, R15, R3.reuse, R10.reuse ;  /* 0x000000030f0f7224 */ /* 0x180fe200078e020a */
[----:B------:R-:W-:Y:S01]  /*01e0*/  IADD3 R16, PT, PT, -R12, RZ, RZ ;  /* 0x000000ff0c107210 */ /* 0x000fe20007ffe1ff */
[----:B------:R-:W-:-:S02]  /*01f0*/  IMAD R17, R17, R3, R10 ;  /* 0x0000000311117224 */ /* 0x000fc400078e020a */
[----:B------:R-:W-:-:S07]  /*0200*/  IMAD R19, R19, R3, R10 ;  /* 0x0000000313137224 */ /* 0x000fce00078e020a */
.L_x_1:
[----:B-12---:R-:W-:-:S05]  /*0210*/  IMAD.WIDE R8, R21, 0x4, R4 ;  /* 0x0000000415087825 */ /* 0x006fca00078e0204 */
[----:B0-----:R-:W2:Y:S01]  /*0220*/  LDG.E R6, desc[UR6][R8.64] ;  /* 0x0000000608067981 */ /* 0x001ea2000c1e1900 */
[----:B------:R-:W-:Y:S01]  /*0230*/  MOV R20, 0x3c80f082 ;  /* 0x3c80f08200147802 */ /* 0x000fe20000000f00 */
[----:B------:R-:W-:Y:S02]  /*0240*/  HFMA2 R18, -RZ, RZ, 1.875, 0 ;  /* 0x3f800000ff127431 */ /* 0x000fe400000001ff */
[C---:B--2---:R-:W-:Y:S01]  /*0250*/  FMUL R0, |R6|.reuse, 2.8853900432586669922 ;  /* 0x4038aa3b06007820 */ /* 0x044fe20000400200 */
[C---:B------:R-:W-:Y:S01]  /*0260*/  FMUL R27, R6.reuse, R6 ;  /* 0x00000006061b7220 */ /* 0x040fe20000400000 */
[C---:B------:R-:W-:Y:S02]  /*0270*/  FSETP.GE.AND P2, PT, |R6|.reuse, 0.60000002384185791016, PT ;  /* 0x3f19999a0600780b */ /* 0x040fe40003f46200 */
[----:B------:R-:W-:Y:S01]  /*0280*/  FSETP.GE.AND P1, PT, |R6|, 9.010913848876953125, PT ;  /* 0x41102cb40600780b */ /* 0x000fe20003f26200 */
[C---:B------:R-:W-:Y:S01]  /*0290*/  FFMA R24, R27.reuse, R20, -0.052303962409496307373 ;  /* 0xbd563cae1b187423 */ /* 0x040fe20000000014 */
[----:B------:R-:W0:Y:S03]  /*02a0*/  MUFU.EX2 R0, R0 ;  /* 0x0000000000007308 */ /* 0x000e260000000800 */
[----:B------:R-:W-:Y:S01]  /*02b0*/  FFMA R24, R27, R24, 0.1331529766321182251 ;  /* 0x3e0859411b187423 */ /* 0x000fe20000000018 */
[----:B0-----:R-:W-:-:S03]  /*02c0*/  FADD R7, R0, 1 ;  /* 0x3f80000000077421 */ /* 0x001fc60000000000 */
[----:B------:R-:W-:-:S04]  /*02d0*/  FFMA R0, R27, R24, -0.33332768082618713379 ;  /* 0xbeaaa9ed1b007423 */ /* 0x000fc80000000018 */
[----:B------:R-:W-:Y:S01]  /*02e0*/  FFMA R27, R27, R0, RZ ;  /* 0x000000001b1b7223 */ /* 0x000fe200000000ff */
[----:B------:R-:W0:Y:S02]  /*02f0*/  MUFU.RCP R7, R7 ;  /* 0x0000000700077308 */ /* 0x000e240000001000 */
[----:B0-----:R-:W-:-:S05]  /*0300*/  FFMA R23, R7, -2, R18 ;  /* 0xc000000007177823 */ /* 0x001fca0000000012 */
[----:B------:R-:W-:-:S04]  /*0310*/  FSEL R23, R23, 1, !P1 ;  /* 0x3f80000017177808 */ /* 0x000fc80004800000 */
[--C-:B------:R-:W-:Y:S01]  /*0320*/  LOP3.LUT R25, R23, 0x80000000, R6.reuse, 0xb8, !PT ;  /* 0x8000000017197812 */ /* 0x100fe200078eb806 */
[----:B------:R-:W-:Y:S01]  /*0330*/  @!P2 FFMA R25, R6, R27, R6 ;  /* 0x0000001b0619a223 */ /* 0x000fe20000000006 */
[----:B------:R-:W-:-:S04]  /*0340*/  IMAD.WIDE R6, R15, 0x4, R4 ;  /* 0x000000040f067825 */ /* 0x000fc800078e0204 */
[----:B------:R0:W-:Y:S04]  /*0350*/  STG.E desc[UR6][R8.64], R25 ;  /* 0x0000001908007986 */ /* 0x0001e8000c101906 */
[----:B------:R-:W2:Y:S02]  /*0360*/  LDG.E R23, desc[UR6][R6.64] ;  /* 0x0000000606177981 */ /* 0x000ea4000c1e1900 */
[C---:B--2---:R-:W-:Y:S01]  /*0370*/  FMUL R24, |R23|.reuse, 2.8853900432586669922 ;  /* 0x4038aa3b17187820 */ /* 0x044fe20000400200 */
[C---:B------:R-:W-:Y:S01]  /*0380*/  FMUL R29, R23.reuse, R23 ;  /* 0x00000017171d7220 */ /* 0x040fe20000400000 */
[C---:B------:R-:W-:Y:S02]  /*0390*/  FSETP.GE.AND P2, PT, |R23|.reuse, 0.60000002384185791016, PT ;  /* 0x3f19999a1700780b */ /* 0x040fe40003f46200 */
[----:B------:R-:W-:Y:S01]  /*03a0*/  FSETP.GE.AND P1, PT, |R23|, 9.010913848876953125, PT ;  /* 0x41102cb41700780b */ /* 0x000fe20003f26200 */
[C---:B------:R-:W-:Y:S01]  /*03b0*/  FFMA R0, R29.reuse, R20, -0.052303962409496307373 ;  /* 0xbd563cae1d007423 */ /* 0x040fe20000000014 */
[----:B------:R-:W1:Y:S03]  /*03c0*/  MUFU.EX2 R24, R24 ;  /* 0x0000001800187308 */ /* 0x000e660000000800 */
[----:B------:R-:W-:-:S04]  /*03d0*/  FFMA R0, R29, R0, 0.1331529766321182251 ;  /* 0x3e0859411d007423 */ /* 0x000fc80000000000 */
[----:B------:R-:W-:-:S04]  /*03e0*/  FFMA R0, R29, R0, -0.33332768082618713379 ;  /* 0xbeaaa9ed1d007423 */ /* 0x000fc80000000000 */
[----:B------:R-:W-:Y:S01]  /*03f0*/  FFMA R0, R29, R0, RZ ;  /* 0x000000001d007223 */ /* 0x000fe200000000ff */
[----:B-1----:R-:W-:-:S04]  /*0400*/  FADD R26, R24, 1 ;  /* 0x3f800000181a7421 */ /* 0x002fc80000000000 */
[----:B------:R-:W1:Y:S02]  /*0410*/  MUFU.RCP R27, R26 ;  /* 0x0000001a001b7308 */ /* 0x000e640000001000 */
[----:B-1----:R-:W-:-:S05]  /*0420*/  FFMA R27, R27, -2, R18 ;  /* 0xc00000001b1b7823 */ /* 0x002fca0000000012 */
[----:B0-----:R-:W-:-:S04]  /*0430*/  FSEL R8, R27, 1, !P1 ;  /* 0x3f8000001b087808 */ /* 0x001fc80004800000 */
        /* <DEDUP_REMOVED lines=22> */
[----:B------:R-:W2:Y:S01]  /*05a0*/  LDG.E R23, desc[UR6][R6.64] ;  /* 0x0000000606177981 */ /* 0x000ea2000c1e1900 */
[----:B------:R-:W-:Y:S02]  /*05b0*/  IADD3 R16, PT, PT, R16, 0x4, RZ ;  /* 0x0000000410107810 */ /* 0x000fe40007ffe0ff */
[C---:B------:R-:W-:Y:S02]  /*05c0*/  LEA R15, R14.reuse, R15, 0x2 ;  /* 0x0000000f0e0f7211 */ /* 0x040fe400078e10ff */
[C---:B------:R-:W-:Y:S02]  /*05d0*/  LEA R17, R14.reuse, R17, 0x2 ;  /* 0x000000110e117211 */ /* 0x040fe400078e10ff */
[----:B------:R-:W-:-:S02]  /*05e0*/  LEA R19, R14, R19, 0x2 ;  /* 0x000000130e137211 */ /* 0x000fc400078e10ff */
[----:B------:R-:W-:Y:S01]  /*05f0*/  LEA R21, R14, R21, 0x2 ;  /* 0x000000150e157211 */ /* 0x000fe200078e10ff */
        /* <DEDUP_REMOVED lines=12> */
[----:B0-----:R-:W-:Y:S02]  /*06c0*/  FSEL R8, R27, 1, !P1 ;  /* 0x3f8000001b087808 */ /* 0x001fe40004800000 */
[----:B------:R-:W-:Y:S02]  /*06d0*/  ISETP.NE.AND P1, PT, R16, RZ, PT ;  /* 0x000000ff1000720c */ /* 0x000fe40003f25270 */
[--C-:B------:R-:W-:Y:S01]  /*06e0*/  LOP3.LUT R9, R8, 0x80000000, R23.reuse, 0xb8, !PT ;  /* 0x8000000008097812 */ /* 0x100fe200078eb817 */
[----:B------:R-:W-:-:S05]  /*06f0*/  @!P2 FFMA R9, R23, R0, R23 ;  /* 0x000000001709a223 */ /* 0x000fca0000000017 */
[----:B------:R2:W-:Y:S05]  /*0700*/  STG.E desc[UR6][R6.64], R9 ;  /* 0x0000000906007986 */ /* 0x0005ea000c101906 */
[----:B------:R-:W-:Y:S05]  /*0710*/  @P1 BRA `(.L_x_1) ;  /* 0xfffffff800bc1947 */ /* 0x000fea000383ffff */
.L_x_0:
[----:B0-----:R-:W-:Y:S05]  /*0720*/  @!P0 EXIT ;  /* 0x000000000000894d */ /* 0x001fea0003800000 */
[----:B------:R-:W-:Y:S02]  /*0730*/  ISETP.NE.AND P1, PT, R22, 0x1, PT ;  /* 0x000000011600780c */ /* 0x000fe40003f25270 */
[----:B------:R-:W-:-:S04]  /*0740*/  LOP3.LUT R13, R13, 0x1, RZ, 0xc0, !PT ;  /* 0x000000010d0d7812 */ /* 0x000fc800078ec0ff */
[----:B------:R-:W-:-:S07]  /*0750*/  ISETP.NE.U32.AND P0, PT, R13, 0x1, PT ;  /* 0x000000010d00780c */ /* 0x000fce0003f05070 */
[----:B------:R-:W-:Y:S06]  /*0760*/  @!P1 BRA `(.L_x_2) ;  /* 0x0000000000b09947 */ /* 0x000fec0003800000 */
[----:B--2---:R-:W0:Y:S01]  /*0770*/  LDC.64 R6, c[0x0][0x380] ;  /* 0x0000e000ff067b82 */ /* 0x004e220000000a00 */
[----:B------:R-:W-:-:S04]  /*0780*/  IMAD R13, R12, R2, R11 ;  /* 0x000000020c0d7224 */ /* 0x000fc800078e020b */
[----:B------:R-:W-:-:S04]  /*0790*/  IMAD R5, R13, R3, R10 ;  /* 0x000000030d057224 */ /* 0x000fc800078e020a */
[----:B0-----:R-:W-:-:S05]  /*07a0*/  IMAD.WIDE R4, R5, 0x4, R6 ;  /* 0x0000000405047825 */ /* 0x001fca00078e0206 */
[----:B------:R-:W2:Y:S01]  /*07b0*/  LDG.E R14, desc[UR6][R4.64] ;  /* 0x00000006040e7981 */ /* 0x000ea2000c1e1900 */
[----:B------:R-:W-:Y:S01]  /*07c0*/  MOV R9, 0x3c80f082 ;  /* 0x3c80f08200097802 */ /* 0x000fe20000000f00 */
[----:B------:R-:W-:Y:S01]  /*07d0*/  HFMA2 R8, -RZ, RZ, 1.875, 0 ;  /* 0x3f800000ff087431 */ /* 0x000fe200000001ff */
[----:B------:R-:W-:-:S05]  /*07e0*/  IADD3 R19, PT, PT, R13, R2, RZ ;  /* 0x000000020d137210 */ /* 0x000fca0007ffe0ff */
[----:B------:R-:W-:-:S04]  /*07f0*/  IMAD R19, R19, R3, R10 ;  /* 0x0000000313137224 */ /* 0x000fc800078e020a */
[----:B------:R-:W-:-:S04]  /*0800*/  IMAD.WIDE R6, R19, 0x4, R6 ;  /* 0x0000000413067825 */ /* 0x000fc800078e0206 */
        /* <DEDUP_REMOVED lines=14> */
[----:B------:R-:W-:-:S05]  /*08f0*/  @!P2 FFMA R13, R14, R17, R14 ;  /* 0x000000110e0da223 */ /* 0x000fca000000000e */
[----:B------:R0:W-:Y:S04]  /*0900*/  STG.E desc[UR6][R4.64], R13 ;  /* 0x0000000d04007986 */ /* 0x0001e8000c101906 */
[----:B------:R-:W2:Y:S01]  /*0910*/  LDG.E R14, desc[UR6][R6.64] ;  /* 0x00000006060e7981 */ /* 0x000ea2000c1e1900 */
[----:B------:R-:W-:Y:S01]  /*0920*/  IADD3 R12, PT, PT, R12, 0x2, RZ ;  /* 0x000000020c0c7810 */ /* 0x000fe20007ffe0ff */
        /* <DEDUP_REMOVED lines=8> */
[----:B0-----:R-:W-:Y:S01]  /*09b0*/  FFMA R5, R18, R0, RZ ;  /* 0x0000000012057223 */ /* 0x001fe200000000ff */
[----:B-1----:R-:W-:-:S04]  /*09c0*/  FADD R16, R15, 1 ;  /* 0x3f8000000f107421 */ /* 0x002fc80000000000 */
[----:B------:R-:W0:Y:S02]  /*09d0*/  MUFU.RCP R17, R16 ;  /* 0x0000001000117308 */ /* 0x000e240000001000 */
[----:B0-----:R-:W-:-:S05]  /*09e0*/  FFMA R17, R17, -2, R8 ;  /* 0xc000000011117823 */ /* 0x001fca0000000008 */
[----:B------:R-:W-:-:S04]  /*09f0*/  FSEL R17, R17, 1, !P1 ;  /* 0x3f80000011117808 */ /* 0x000fc80004800000 */
[--C-:B------:R-:W-:Y:S01]  /*0a00*/  LOP3.LUT R17, R17, 0x80000000, R14.reuse, 0xb8, !PT ;  /* 0x8000000011117812 */ /* 0x100fe200078eb80e */
[----:B------:R-:W-:-:S05]  /*0a10*/  @!P2 FFMA R17, R14, R5, R14 ;  /* 0x000000050e11a223 */ /* 0x000fca000000000e */
[----:B------:R0:W-:Y:S02]  /*0a20*/  STG.E desc[UR6][R6.64], R17 ;  /* 0x0000001106007986 */ /* 0x0001e4000c101906 */
.L_x_2:
[----:B------:R-:W-:Y:S05]  /*0a30*/  @P0 EXIT ;  /* 0x000000000000094d */ /* 0x000fea0003800000 */
[----:B------:R-:W1:Y:S01]  /*0a40*/  LDC.64 R4, c[0x0][0x380] ;  /* 0x0000e000ff047b82 */ /* 0x000e620000000a00 */
[----:B------:R-:W-:-:S04]  /*0a50*/  IMAD R2, R12, R2, R11 ;  /* 0x000000020c027224 */ /* 0x000fc800078e020b */
[----:B------:R-:W-:-:S04]  /*0a60*/  IMAD R3, R2, R3, R10 ;  /* 0x0000000302037224 */ /* 0x000fc800078e020a */
[----:B-1----:R-:W-:-:S05]  /*0a70*/  IMAD.WIDE R2, R3, 0x4, R4 ;  /* 0x0000000403027825 */ /* 0x002fca00078e0204 */
[----:B------:R-:W3:Y:S01]  /*0a80*/  LDG.E R4, desc[UR6][R2.64] ;  /* 0x0000000602047981 */ /* 0x000ee2000c1e1900 */
[----:B------:R-:W-:Y:S01]  /*0a90*/  MOV R8, 0x3c80f082 ;  /* 0x3c80f08200087802 */ /* 0x000fe20000000f00 */
[----:B0-2---:R-:W-:Y:S02]  /*0aa0*/  HFMA2 R6, -RZ, RZ, 1.875, 0 ;  /* 0x3f800000ff067431 */ /* 0x005fe400000001ff */
[C---:B---3--:R-:W-:Y:S01]  /*0ab0*/  FMUL R0, |R4|.reuse, 2.8853900432586669922 ;  /* 0x4038aa3b04007820 */ /* 0x048fe20000400200 */
        /* <DEDUP_REMOVED lines=14> */
[----:B------:R-:W-:Y:S01]  /*0ba0*/  STG.E desc[UR6][R2.64], R7 ;  /* 0x0000000702007986 */ /* 0x000fe2000c101906 */
[----:B------:R-:W-:Y:S05]  /*0bb0*/  EXIT ;  /* 0x000000000000794d */ /* 0x000fea0003800000 */
.L_x_3:
[----:B------:R-:W-:-:S00]  /*0bc0*/  BRA `(.L_x_3) ;  /* 0xfffffffc00fc7947 */ /* 0x000fc0000383ffff */
[----:B------:R-:W-:-:S00]  /*0bd0*/  NOP ;  /* 0x0000000000007918 */ /* 0x000fc00000000000 */
        /* <DEDUP_REMOVED lines=10> */
.L_x_127:


//--------------------- .text._Z12cudaMeanPoolPfS_iiiiii --------------------------
	.section	.text._Z12cudaMeanPoolPfS_iiiiii,"ax",@progbits
	.align	128
        .global         _Z12cudaMeanPoolPfS_iiiiii
        .type           _Z12cudaMeanPoolPfS_iiiiii,@function
        .size           _Z12cudaMeanPoolPfS_iiiiii,(.L_x_126 - _Z12cudaMeanPoolPfS_iiiiii)
        .other          _Z12cudaMeanPoolPfS_iiiiii,@"STO_CUDA_ENTRY STV_DEFAULT"
_Z12cudaMeanPoolPfS_iiiiii:
.text._Z12cudaMeanPoolPfS_iiiiii:
[----:B------:R-:W-:Y:S01]  /*0000*/  LDC R1, c[0x0][0x37c] ;  /* 0x0000df00ff017b82 */ /* 0x000fe20000000800 */
[----:B------:R-:W0:Y:S01]  /*0010*/  LDCU UR4, c[0x0][0x39c] ;  /* 0x00007380ff0477ac */ /* 0x000e220008000800 */
[----:B------:R-:W1:Y:S06]  /*0020*/  S2R R6, SR_TID.Y ;  /* 0x0000000000067919 */ /* 0x000e6c0000002200 */
[----:B------:R-:W1:Y:S08]  /*0030*/  LDC R17, c[0x0][0x364] ;  /* 0x0000d900ff117b82 */ /* 0x000e700000000800 */
[----:B------:R-:W2:Y:S01]  /*0040*/  LDC R16, c[0x0][0x360] ;  /* 0x0000d800ff107b82 */ /* 0x000ea20000000800 */
[----:B0-----:R-:W-:-:S07]  /*0050*/  MOV R9, UR4 ;  /* 0x0000000400097c02 */ /* 0x001fce0008000f00 */
[----:B------:R-:W1:Y:S01]  /*0060*/  S2UR UR4, SR_CTAID.Y ;  /* 0x00000000000479c3 */ /* 0x000e620000002600 */
[-C--:B------:R-:W-:Y:S02]  /*0070*/  IABS R4, R9.reuse ;  /* 0x0000000900047213 */ /* 0x080fe40000000000 */
[----:B------:R-:W-:Y:S02]  /*0080*/  LOP3.LUT R5, RZ, R9, RZ, 0x33, !PT ;  /* 0x00000009ff057212 */ /* 0x000fe400078e33ff */
[----:B------:R-:W0:Y:S08]  /*0090*/  I2F.RP R0, R4 ;  /* 0x0000000400007306 */ /* 0x000e300000209400 */
[----:B0-----:R-:W0:Y:S01]  /*00a0*/  MUFU.RCP R0, R0 ;  /* 0x0000000000007308 */ /* 0x001e220000001000 */
[----:B-1----:R-:W-:Y:S01]  /*00b0*/  IMAD R17, R17, UR4, R6 ;  /* 0x0000000411117c24 */ /* 0x002fe2000f8e0206 */
[----:B------:R-:W2:Y:S01]  /*00c0*/  S2UR UR4, SR_CTAID.X ;  /* 0x00000000000479c3 */ /* 0x000ea20000002500 */
[----:B------:R-:W-:-:S03]  /*00d0*/  IMAD.MOV.U32 R6, RZ, RZ, RZ ;  /* 0x000000ffff067224 */ /* 0x000fc600078e00ff */
[----:B------:R-:W-:Y:S01]  /*00e0*/  ISETP.GE.AND P1, PT, R17, RZ, PT ;  /* 0x000000ff1100720c */ /* 0x000fe20003f26270 */
[----:B0-----:R-:W-:-:S06]  /*00f0*/  VIADD R7, R0, 0xffffffe ;  /* 0x0ffffffe00077836 */ /* 0x001fcc0000000000 */
[----:B------:R-:W0:Y:S02]  /*0100*/  F2I.FTZ.U32.TRUNC.NTZ R7, R7 ;  /* 0x0000000700077305 */ /* 0x000e24000021f000 */
[----:B0-----:R-:W-:-:S05]  /*0110*/  IMAD R2, R7, R4, RZ ;  /* 0x0000000407027224 */ /* 0x001fca00078e02ff */
[----:B------:R-:W-:Y:S02]  /*0120*/  IADD3 R3, PT, PT, -R2, RZ, RZ ;  /* 0x000000ff02037210 */ /* 0x000fe40007ffe1ff */
[----:B------:R-:W-:-:S03]  /*0130*/  IABS R2, R17 ;  /* 0x0000001100027213 */ /* 0x000fc60000000000 */
[----:B------:R-:W-:Y:S01]  /*0140*/  IMAD.HI.U32 R6, R7, R3, R6 ;  /* 0x0000000307067227 */ /* 0x000fe200078e0006 */
[----:B------:R-:W-:Y:S01]  /*0150*/  MOV R3, R2 ;  /* 0x0000000200037202 */ /* 0x000fe20000000f00 */
[----:B------:R-:W2:Y:S04]  /*0160*/  S2R R7, SR_TID.X ;  /* 0x0000000000077919 */ /* 0x000ea80000002100 */
[----:B------:R-:W-:-:S04]  /*0170*/  IMAD.HI.U32 R0, R6, R3, RZ ;  /* 0x0000000306007227 */ /* 0x000fc800078e00ff */
[----:B------:R-:W-:-:S04]  /*0180*/  IMAD.MOV R0, RZ, RZ, -R0 ;  /* 0x000000ffff007224 */ /* 0x000fc800078e0a00 */
[----:B------:R-:W-:-:S05]  /*0190*/  IMAD R3, R4, R0, R3 ;  /* 0x0000000004037224 */ /* 0x000fca00078e0203 */
[----:B------:R-:W-:-:S13]  /*01a0*/  ISETP.GT.U32.AND P0, PT, R4, R3, PT ;  /* 0x000000030400720c */ /* 0x000fda0003f04070 */
[----:B------:R-:W-:Y:S01]  /*01b0*/  @!P0 IADD3 R3, PT, PT, R3, -R4, RZ ;  /* 0x8000000403038210 */ /* 0x000fe20007ffe0ff */
[----:B--2---:R-:W-:-:S03]  /*01c0*/  IMAD R16, R16, UR4, R7 ;  /* 0x0000000410107c24 */ /* 0x004fc6000f8e0207 */
[----:B------:R-:W-:-:S13]  /*01d0*/  ISETP.GT.U32.AND P0, PT, R4, R3, PT ;  /* 0x000000030400720c */ /* 0x000fda0003f04070 */
[----:B------:R-:W-:Y:S01]  /*01e0*/  @!P0 IMAD.IADD R3, R3, 0x1, -R4 ;  /* 0x0000000103038824 */ /* 0x000fe200078e0a04 */
[----:B------:R-:W-:-:S04]  /*01f0*/  ISETP.NE.AND P0, PT, R9, RZ, PT ;  /* 0x000000ff0900720c */ /* 0x000fc80003f05270 */
[----:B------:R-:W-:-:S04]  /*0200*/  @!P1 IADD3 R3, PT, PT, -R3, RZ, RZ ;  /* 0x000000ff03039210 */ /* 0x000fc80007ffe1ff */
[----:B------:R-:W-:-:S04]  /*0210*/  SEL R3, R5, R3, !P0 ;  /* 0x0000000305037207 */ /* 0x000fc80004000000 */
[----:B------:R-:W-:-:S13]  /*0220*/  ISETP.NE.AND P1, PT, R3, RZ, PT ;  /* 0x000000ff0300720c */ /* 0x000fda0003f25270 */
[----:B------:R-:W-:Y:S05]  /*0230*/  @P1 EXIT ;  /* 0x000000000000194d */ /* 0x000fea0003800000 */
[----:B------:R-:W-:Y:S02]  /*0240*/  IABS R3, R16 ;  /* 0x0000001000037213 */ /* 0x000fe40000000000 */
[----:B------:R-:W-:-:S03]  /*0250*/  ISETP.GE.AND P2, PT, R16, RZ, PT ;  /* 0x000000ff1000720c */ /* 0x000fc60003f46270 */
[----:B------:R-:W-:-:S04]  /*0260*/  IMAD.HI.U32 R0, R6, R3, RZ ;  /* 0x0000000306007227 */ /* 0x000fc800078e00ff */
[----:B------:R-:W-:-:S04]  /*0270*/  IMAD.MOV R0, RZ, RZ, -R0 ;  /* 0x000000ffff007224 */ /* 0x000fc800078e0a00 */
[----:B------:R-:W-:-:S05]  /*0280*/  IMAD R3, R4, R0, R3 ;  /* 0x0000000004037224 */ /* 0x000fca00078e0203 */
[----:B------:R-:W-:-:S13]  /*0290*/  ISETP.GT.U32.AND P1, PT, R4, R3, PT ;  /* 0x000000030400720c */ /* 0x000fda0003f24070 */
[----:B------:R-:W-:-:S04]  /*02a0*/  @!P1 IADD3 R3, PT, PT, R3, -R4, RZ ;  /* 0x8000000403039210 */ /* 0x000fc80007ffe0ff */
[----:B------:R-:W-:-:S13]  /*02b0*/  ISETP.GT.U32.AND P1, PT, R4, R3, PT ;  /* 0x000000030400720c */ /* 0x000fda0003f24070 */
[----:B------:R-:W-:-:S05]  /*02c0*/  @!P1 IMAD.IADD R3, R3, 0x1, -R4 ;  /* 0x0000000103039824 */ /* 0x000fca00078e0a04 */
[----:B------:R-:W-:-:S04]  /*02d0*/  @!P2 IADD3 R3, PT, PT, -R3, RZ, RZ ;  /* 0x000000ff0303a210 */ /* 0x000fc80007ffe1ff */
[----:B------:R-:W-:-:S04]  /*02e0*/  SEL R3, R5, R3, !P0 ;  /* 0x0000000305037207 */ /* 0x000fc80004000000 */
[----:B------:R-:W-:-:S13]  /*02f0*/  ISETP.NE.AND P1, PT, R3, RZ, PT ;  /* 0x000000ff0300720c */ /* 0x000fda0003f25270 */
[----:B------:R-:W-:Y:S05]  /*0300*/  @P1 EXIT ;  /* 0x000000000000194d */ /* 0x000fea0003800000 */
[----:B------:R-:W0:Y:S02]  /*0310*/  LDC R7, c[0x0][0x398] ;  /* 0x0000e600ff077b82 */ /* 0x000e240000000800 */
[----:B0-----:R-:W-:-:S13]  /*0320*/  ISETP.GE.AND P1, PT, R7, 0x1, PT ;  /* 0x000000010700780c */ /* 0x001fda0003f26270 */
[----:B------:R-:W-:Y:S05]  /*0330*/  @!P1 EXIT ;  /* 0x000000000000994d */ /* 0x000fea0003800000 */
[----:B------:R-:W0:Y:S01]  /*0340*/  LDCU.64 UR4, c[0x0][0x3a0] ;  /* 0x00007400ff0477ac */ /* 0x000e220008000a00 */
[----:B------:R-:W-:Y:S01]  /*0350*/  ISETP.GE.AND P1, PT, R9, 0x1, PT ;  /* 0x000000010900780c */ /* 0x000fe20003f26270 */
[----:B------:R-:W1:Y:S01]  /*0360*/  LDCU.64 UR8, c[0x0][0x358] ;  /* 0x00006b00ff0877ac */ /* 0x000e620008000a00 */
[----:B0-----:R-:W-:-:S11]  /*0370*/  UIMAD UR5, UR5, UR4, URZ ;  /* 0x00000004050572a4 */ /* 0x001fd6000f8e02ff */
[----:B------:R-:W-:Y:S05]  /*0380*/  @!P1 BRA `(.L_x_4) ;  /* 0x0000002400d49947 */ /* 0x000fea0003800000 */
[----:B------:R-:W0:Y:S01]  /*0390*/  LDCU.64 UR6, c[0x0][0x380] ;  /* 0x00007000ff0677ac */ /* 0x000e220008000a00 */
[C---:B------:R-:W-:Y:S01]  /*03a0*/  IMAD R7, R9.reuse, R9, RZ ;  /* 0x0000000909077224 */ /* 0x040fe200078e02ff */
[C---:B------:R-:W-:Y:S01]  /*03b0*/  LOP3.LUT R10, R9.reuse, 0x7ffffff0, RZ, 0xc0, !PT ;  /* 0x7ffffff0090a7812 */ /* 0x040fe200078ec0ff */
[----:B------:R-:W-:Y:S02]  /*03c0*/  HFMA2 R8, -RZ, RZ, 0, 0 ;  /* 0x00000000ff087431 */ /* 0x000fe400000001ff */
[C---:B------:R-:W-:Y:S01]  /*03d0*/  VIADD R13, R9.reuse, 0xffffffff ;  /* 0xffffffff090d7836 */ /* 0x040fe20000000000 */
[C---:B------:R-:W-:Y:S02]  /*03e0*/  LOP3.LUT R12, R9.reuse, 0xf, RZ, 0xc0, !PT ;  /* 0x0000000f090c7812 */ /* 0x040fe400078ec0ff */
[C---:B------:R-:W-:Y:S01]  /*03f0*/  LOP3.LUT R11, R9.reuse, 0x7, RZ, 0xc0, !PT ;  /* 0x00000007090b7812 */ /* 0x040fe200078ec0ff */
[----:B------:R-:W-:Y:S01]  /*0400*/  IMAD.MOV R6, RZ, RZ, -R10 ;  /* 0x000000ffff067224 */ /* 0x000fe200078e0a0a */
[----:B------:R-:W-:-:S02]  /*0410*/  LOP3.LUT R9, R9, 0x3, RZ, 0xc0, !PT ;  /* 0x0000000309097812 */ /* 0x000fc400078ec0ff */
[----:B------:R-:W-:Y:S01]  /*0420*/  I2FP.F32.U32 R7, R7 ;  /* 0x0000000700077245 */ /* 0x000fe20000201000 */
[----:B0-----:R-:W-:-:S04]  /*0430*/  UIADD3 UR6, UP0, UPT, UR6, 0x20, URZ ;  /* 0x0000002006067890 */ /* 0x001fc8000ff1e0ff */
[----:B------:R-:W-:-:S12]  /*0440*/  UIADD3.X UR7, UPT, UPT, URZ, UR7, URZ, UP0, !UPT ;  /* 0x00000007ff077290 */ /* 0x000fd800087fe4ff */
.L_x_77:
[----:B0-----:R-:W0:Y:S01]  /*0450*/  LDCU UR4, c[0x0][0x390] ;  /* 0x00007200ff0477ac */ /* 0x001e220008000800 */
[----:B------:R-:W-:Y:S01]  /*0460*/  MOV R26, RZ ;  /* 0x000000ff001a7202 */ /* 0x000fe20000000f00 */
[----:B0-----:R-:W-:Y:S01]  /*0470*/  IMAD R5, R8, UR4, R17 ;  /* 0x0000000408057c24 */ /* 0x001fe2000f8e0211 */
[----:B------:R-:W-:-:S06]  /*0480*/  UMOV UR4, URZ ;  /* 0x000000ff00047c82 */ /* 0x000fcc0008000000 */
.L_x_72:
[----:B------:R-:W0:Y:S01]  /*0490*/  LDCU UR10, c[0x0][0x394] ;  /* 0x00007280ff0a77ac */ /* 0x000e220008000800 */
[----:B------:R-:W-:Y:S01]  /*04a0*/  ISETP.GE.U32.AND P0, PT, R13, 0xf, PT ;  /* 0x0000000f0d00780c */ /* 0x000fe20003f06070 */
[----:B------:R-:W-:Y:S01]  /*04b0*/  VIADD R15, R5, UR4 ;  /* 0x00000004050f7c36 */ /* 0x000fe20008000000 */
[----:B------:R-:W-:-:S03]  /*04c0*/  MOV R3, RZ ;  /* 0x000000ff00037202 */ /* 0x000fc60000000f00 */
[----:B0-----:R-:W-:-:S08]  /*04d0*/  IMAD R4, R15, UR10, R16 ;  /* 0x0000000a0f047c24 */ /* 0x001fd0000f8e0210 */
[----:B------:R-:W-:Y:S05]  /*04e0*/  @!P0 BRA `(.L_x_5) ;  /* 0x0000000c00e48947 */ /* 0x000fea0003800000 */
[----:B------:R-:W-:Y:S01]  /*04f0*/  IMAD.MOV.U32 R3, RZ, RZ, R4 ;  /* 0x000000ffff037224 */ /* 0x000fe200078e0004 */
[----:B------:R-:W-:-:S07]  /*0500*/  MOV R2, R6 ;  /* 0x0000000600027202 */ /* 0x000fce0000000f00 */
.L_x_38:
[----:B------:R-:W-:Y:S01]  /*0510*/  MOV R15, UR7 ;  /* 0x00000007000f7c02 */ /* 0x000fe20008000f00 */
[----:B------:R-:W-:-:S04]  /*0520*/  IMAD.U32 R14, RZ, RZ, UR6 ;  /* 0x00000006ff0e7e24 */ /* 0x000fc8000f8e00ff */
[----:B------:R-:W-:-:S05]  /*0530*/  IMAD.WIDE R14, R3, 0x4, R14 ;  /* 0x00000004030e7825 */ /* 0x000fca00078e020e */
[----:B-1----:R-:W2:Y:S01]  /*0540*/  LDG.E R25, desc[UR8][R14.64+-0x20] ;  /* 0xffffe0080e197981 */ /* 0x002ea2000c1e1900 */
[----:B------:R-:W0:Y:S01]  /*0550*/  MUFU.RCP R0, R7 ;  /* 0x0000000700007308 */ /* 0x000e220000001000 */
[----:B------:R-:W-:Y:S01]  /*0560*/  VIADD R2, R2, 0x10 ;  /* 0x0000001002027836 */ /* 0x000fe20000000000 */
[----:B------:R-:W-:Y:S04]  /*0570*/  BSSY.RECONVERGENT B2, `(.L_x_6) ;  /* 0x000000c000027945 */ /* 0x000fe80003800200 */
[----:B------:R-:W-:Y:S01]  /*0580*/  ISETP.NE.AND P2, PT, R2, RZ, PT ;  /* 0x000000ff0200720c */ /* 0x000fe20003f45270 */
[----:B0-----:R-:W-:-:S04]  /*0590*/  FFMA R19, R0, -R7, 1 ;  /* 0x3f80000000137423 */ /* 0x001fc80000000807 */
[----:B------:R-:W-:Y:S01]  /*05a0*/  FFMA R0, R0, R19, R0 ;  /* 0x0000001300007223 */ /* 0x000fe20000000000 */
[----:B--2---:R-:W0:Y:S03]  /*05b0*/  FCHK P0, R25, R7 ;  /* 0x0000000719007302 */ /* 0x004e260000000000 */
[----:B------:R-:W-:-:S04]  /*05c0*/  FFMA R18, R25, R0, RZ ;  /* 0x0000000019127223 */ /* 0x000fc800000000ff */
[----:B------:R-:W-:-:S04]  /*05d0*/  FFMA R19, R18, -R7, R25 ;  /* 0x8000000712137223 */ /* 0x000fc80000000019 */
[----:B------:R-:W-:Y:S01]  /*05e0*/  FFMA R19, R0, R19, R18 ;  /* 0x0000001300137223 */ /* 0x000fe20000000012 */
[----:B0-----:R-:W-:Y:S06]  /*05f0*/  @!P0 BRA `(.L_x_7) ;  /* 0x00000000000c8947 */ /* 0x001fec0003800000 */
[----:B------:R-:W-:-:S07]  /*0600*/  MOV R18, 0x620 ;  /* 0x0000062000127802 */ /* 0x000fce0000000f00 */
[----:B------:R-:W-:Y:S05]  /*0610*/  CALL.REL.NOINC `($__internal_0_$__cuda_sm3x_div_rn_noftz_f32_slowpath) ;  /* 0x0000003c00b07944 */ /* 0x000fea0003c00000 */
[----:B------:R-:W-:-:S07]  /*0620*/  MOV R19, R0 ;  /* 0x0000000000137202 */ /* 0x000fce0000000f00 */
.L_x_7:
[----:B------:R-:W-:Y:S05]  /*0630*/  BSYNC.RECONVERGENT B2 ;  /* 0x0000000000027941 */ /* 0x000fea0003800200 */
.L_x_6:
[----:B------:R-:W2:Y:S01]  /*0640*/  LDG.E R25, desc[UR8][R14.64+-0x1c] ;  /* 0xffffe4080e197981 */ /* 0x000ea2000c1e1900 */
[----:B------:R-:W0:Y:S01]  /*0650*/  MUFU.RCP R0, R7 ;  /* 0x0000000700007308 */ /* 0x000e220000001000 */
[----:B------:R-:W-:Y:S01]  /*0660*/  BSSY.RECONVERGENT B2, `(.L_x_8) ;  /* 0x000000c000027945 */ /* 0x000fe20003800200 */
[----:B------:R-:W-:Y:S01]  /*0670*/  FADD R26, R19, R26 ;  /* 0x0000001a131a7221 */ /* 0x000fe20000000000 */
        /* <DEDUP_REMOVED lines=9> */
[----:B------:R-:W-:-:S07]  /*0710*/  IMAD.MOV.U32 R21, RZ, RZ, R0 ;  /* 0x000000ffff157224 */ /* 0x000fce00078e0000 */
.L_x_9:
[----:B------:R-:W-:Y:S05]  /*0720*/  BSYNC.RECONVERGENT B2 ;  /* 0x0000000000027941 */ /* 0x000fea0003800200 */
.L_x_8:
        /* <DEDUP_REMOVED lines=14> */
.L_x_11:
[----:B------:R-:W-:Y:S05]  /*0810*/  BSYNC.RECONVERGENT B2 ;  /* 0x0000000000027941 */ /* 0x000fea0003800200 */
.L_x_10:
        /* <DEDUP_REMOVED lines=14> */
.L_x_13:
[----:B------:R-:W-:Y:S05]  /*0900*/  BSYNC.RECONVERGENT B2 ;  /* 0x0000000000027941 */ /* 0x000fea0003800200 */
.L_x_12:
        /* <DEDUP_REMOVED lines=14> */
.L_x_15:
[----:B------:R-:W-:Y:S05]  /*09f0*/  BSYNC.RECONVERGENT B2 ;  /* 0x0000000000027941 */ /* 0x000fea0003800200 */
.L_x_14:
        /* <DEDUP_REMOVED lines=14> */
.L_x_17:
[----:B------:R-:W-:Y:S05]  /*0ae0*/  BSYNC.RECONVERGENT B2 ;  /* 0x0000000000027941 */ /* 0x000fea0003800200 */
.L_x_16:
        /* <DEDUP_REMOVED lines=14> */
.L_x_19:
[----:B------:R-:W-:Y:S05]  /*0bd0*/  BSYNC.RECONVERGENT B2 ;  /* 0x0000000000027941 */ /* 0x000fea0003800200 */
.L_x_18:
        /* <DEDUP_REMOVED lines=14> */
.L_x_21:
[----:B------:R-:W-:Y:S05]  /*0cc0*/  BSYNC.RECONVERGENT B2 ;  /* 0x0000000000027941 */ /* 0x000fea0003800200 */
.L_x_20:
        /* <DEDUP_REMOVED lines=14> */
.L_x_23:
[----:B------:R-:W-:Y:S05]  /*0db0*/  BSYNC.RECONVERGENT B2 ;  /* 0x0000000000027941 */ /* 0x000fea0003800200 */
.L_x_22:
        /* <DEDUP_REMOVED lines=14> */
.L_x_25:
[----:B------:R-:W-:Y:S05]  /*0ea0*/  BSYNC.RECONVERGENT B2 ;  /* 0x0000000000027941 */ /* 0x000fea0003800200 */
.L_x_24:
        /* <DEDUP_REMOVED lines=14> */
.L_x_27:
[----:B------:R-:W-:Y:S05]  /*0f90*/  BSYNC.RECONVERGENT B2 ;  /* 0x0000000000027941 */ /* 0x000fea0003800200 */
.L_x_26:
        /* <DEDUP_REMOVED lines=14> */
.L_x_29:
[----:B------:R-:W-:Y:S05]  /*1080*/  BSYNC.RECONVERGENT B2 ;  /* 0x0000000000027941 */ /* 0x000fea0003800200 */
.L_x_28:
        /* <DEDUP_REMOVED lines=14> */
.L_x_31:
[----:B------:R-:W-:Y:S05]  /*1170*/  BSYNC.RECONVERGENT B2 ;  /* 0x0000000000027941 */ /* 0x000fea0003800200 */
.L_x_30:
        /* <DEDUP_REMOVED lines=14> */
.L_x_33:
[----:B------:R-:W-:Y:S05]  /*1260*/  BSYNC.RECONVERGENT B2 ;  /* 0x0000000000027941 */ /* 0x000fea0003800200 */
.L_x_32:
        /* <DEDUP_REMOVED lines=14> */
.L_x_35:
[----:B------:R-:W-:Y:S05]  /*1350*/  BSYNC.RECONVERGENT B2 ;  /* 0x0000000000027941 */ /* 0x000fea0003800200 */
.L_x_34:
        /* <DEDUP_REMOVED lines=13> */
.L_x_37:
[----:B------:R-:W-:Y:S05]  /*1430*/  BSYNC.RECONVERGENT B2 ;  /* 0x0000000000027941 */ /* 0x000fea0003800200 */
.L_x_36:
[----:B------:R-:W-:Y:S01]  /*1440*/  FADD R26, R26, R0 ;  /* 0x000000001a1a7221 */ /* 0x000fe20000000000 */
[----:B------:R-:W-:Y:S01]  /*1450*/  VIADD R3, R3, 0x10 ;  /* 0x0000001003037836 */ /* 0x000fe20000000000 */
[----:B------:R-:W-:Y:S06]  /*1460*/  @P2 BRA `(.L_x_38) ;  /* 0xfffffff000282947 */ /* 0x000fec000383ffff */
[----:B------:R-:W-:-:S07]  /*1470*/  MOV R3, R10 ;  /* 0x0000000a00037202 */ /* 0x000fce0000000f00 */
.L_x_5:
[----:B------:R-:W-:-:S13]  /*1480*/  ISETP.NE.AND P0, PT, R12, RZ, PT ;  /* 0x000000ff0c00720c */ /* 0x000fda0003f05270 */
[----:B------:R-:W-:Y:S05]  /*1490*/  @!P0 BRA `(.L_x_39) ;  /* 0x0000000c00d48947 */ /* 0x000fea0003800000 */
[----:B------:R-:W-:-:S05]  /*14a0*/  VIADD R0, R12, 0xffffffff ;  /* 0xffffffff0c007836 */ /* 0x000fca0000000000 */
[----:B------:R-:W-:-:S13]  /*14b0*/  ISETP.GE.U32.AND P0, PT, R0, 0x7, PT ;  /* 0x000000070000780c */ /* 0x000fda0003f06070 */
[----:B------:R-:W-:Y:S05]  /*14c0*/  @!P0 BRA `(.L_x_40) ;  /* 0x0000000400ec8947 */ /* 0x000fea0003800000 */
[----:B------:R-:W0:Y:S01]  /*14d0*/  LDC.64 R14, c[0x0][0x380] ;  /* 0x0000e000ff0e7b82 */ /* 0x000e220000000a00 */
[----:B------:R-:W-:-:S05]  /*14e0*/  IADD3 R19, PT, PT, R4, R3, RZ ;  /* 0x0000000304137210 */ /* 0x000fca0007ffe0ff */
[----:B0-----:R-:W-:-:S05]  /*14f0*/  IMAD.WIDE R14, R19, 0x4, R14 ;  /* 0x00000004130e7825 */ /* 0x001fca00078e020e */
[----:B-1----:R-:W2:Y:S01]  /*1500*/  LDG.E R25, desc[UR8][R14.64] ;  /* 0x000000080e197981 */ /* 0x002ea2000c1e1900 */
[----:B------:R-:W0:Y:S01]  /*1510*/  MUFU.RCP R0, R7 ;  /* 0x0000000700007308 */ /* 0x000e220000001000 */
[----:B------:R-:W-:Y:S01]  /*1520*/  BSSY.RECONVERGENT B2, `(.L_x_41) ;  /* 0x000000b000027945 */ /* 0x000fe20003800200 */
[----:B0-----:R-:W-:-:S04]  /*1530*/  FFMA R19, R0, -R7, 1 ;  /* 0x3f80000000137423 */ /* 0x001fc80000000807 */
[----:B------:R-:W-:Y:S02]  /*1540*/  FFMA R0, R0, R19, R0 ;  /* 0x0000001300007223 */ /* 0x000fe40000000000 */
[----:B--2---:R-:W0:Y:S02]  /*1550*/  FCHK P0, R25, R7 ;  /* 0x0000000719007302 */ /* 0x004e240000000000 */
[----:B------:R-:W-:-:S04]  /*1560*/  FFMA R2, R0, R25, RZ ;  /* 0x0000001900027223 */ /* 0x000fc800000000ff */
[----:B------:R-:W-:-:S04]  /*1570*/  FFMA R19, R2, -R7, R25 ;  /* 0x8000000702137223 */ /* 0x000fc80000000019 */
[----:B------:R-:W-:Y:S01]  /*1580*/  FFMA R19, R0, R19, R2 ;  /* 0x0000001300137223 */ /* 0x000fe20000000002 */
[----:B0-----:R-:W-:Y:S06]  /*1590*/  @!P0 BRA `(.L_x_42) ;  /* 0x00000000000c8947 */ /* 0x001fec0003800000 */
[----:B------:R-:W-:-:S07]  /*15a0*/  MOV R18, 0x15c0 ;  /* 0x000015c000127802 */ /* 0x000fce0000000f00 */
[----:B------:R-:W-:Y:S05]  /*15b0*/  CALL.REL.NOINC `($__internal_0_$__cuda_sm3x_div_rn_noftz_f32_slowpath) ;  /* 0x0000002c00c87944 */ /* 0x000fea0003c00000 */
[----:B------:R-:W-:-:S07]  /*15c0*/  IMAD.MOV.U32 R19, RZ, RZ, R0 ;  /* 0x000000ffff137224 */ /* 0x000fce00078e0000 */
.L_x_42:
[----:B------:R-:W-:Y:S05]  /*15d0*/  BSYNC.RECONVERGENT B2 ;  /* 0x0000000000027941 */ /* 0x000fea0003800200 */
.L_x_41:
        /* <DEDUP_REMOVED lines=14> */
.L_x_44:
[----:B------:R-:W-:Y:S05]  /*16c0*/  BSYNC.RECONVERGENT B2 ;  /* 0x0000000000027941 */ /* 0x000fea0003800200 */
.L_x_43:
        /* <DEDUP_REMOVED lines=14> */
.L_x_46:
[----:B------:R-:W-:Y:S05]  /*17b0*/  BSYNC.RECONVERGENT B2 ;  /* 0x0000000000027941 */ /* 0x000fea0003800200 */
.L_x_45:
        /* <DEDUP_REMOVED lines=14> */
.L_x_48:
[----:B------:R-:W-:Y:S05]  /*18a0*/  BSYNC.RECONVERGENT B2 ;  /* 0x0000000000027941 */ /* 0x000fea0003800200 */
.L_x_47:
        /* <DEDUP_REMOVED lines=14> */
.L_x_50:
[----:B------:R-:W-:Y:S05]  /*1990*/  BSYNC.RECONVERGENT B2 ;  /* 0x0000000000027941 */ /* 0x000fea0003800200 */
.L_x_49:
        /* <DEDUP_REMOVED lines=14> */
.L_x_52:
[----:B------:R-:W-:Y:S05]  /*1a80*/  BSYNC.RECONVERGENT B2 ;  /* 0x0000000000027941 */ /* 0x000fea0003800200 */
.L_x_51:
        /* <DEDUP_REMOVED lines=14> */
.L_x_54:
[----:B------:R-:W-:Y:S05]  /*1b70*/  BSYNC.RECONVERGENT B2 ;  /* 0x0000000000027941 */ /* 0x000fea0003800200 */
.L_x_53:
        /* <DEDUP_REMOVED lines=13> */
.L_x_56:
[----:B------:R-:W-:Y:S05]  /*1c50*/  BSYNC.RECONVERGENT B2 ;  /* 0x0000000000027941 */ /* 0x000fea0003800200 */
.L_x_55:
[----:B------:R-:W-:Y:S01]  /*1c60*/  FADD R26, R2, R0 ;  /* 0x00000000021a7221 */ /* 0x000fe20000000000 */
[----:B------:R-:W-:-:S07]  /*1c70*/  IADD3 R3, PT, PT, R3, 0x8, RZ ;  /* 0x0000000803037810 */ /* 0x000fce0007ffe0ff */
.L_x_40:
        /* <DEDUP_REMOVED lines=21> */
.L_x_59:
[----:B------:R-:W-:Y:S05]  /*1dd0*/  BSYNC.RECONVERGENT B2 ;  /* 0x0000000000027941 */ /* 0x000fea0003800200 */
.L_x_58:
        /* <DEDUP_REMOVED lines=14> */
.L_x_61:
[----:B------:R-:W-:Y:S05]  /*1ec0*/  BSYNC.RECONVERGENT B2 ;  /* 0x0000000000027941 */ /* 0x000fea0003800200 */
.L_x_60:
        /* <DEDUP_REMOVED lines=14> */
.L_x_63:
[----:B------:R-:W-:Y:S05]  /*1fb0*/  BSYNC.RECONVERGENT B2 ;  /* 0x0000000000027941 */ /* 0x000fea0003800200 */
.L_x_62:
        /* <DEDUP_REMOVED lines=13> */
.L_x_65:
[----:B------:R-:W-:Y:S05]  /*2090*/  BSYNC.RECONVERGENT B2 ;  /* 0x0000000000027941 */ /* 0x000fea0003800200 */
.L_x_64:
[----:B------:R-:W-:Y:S01]  /*20a0*/  FADD R26, R2, R0 ;  /* 0x00000000021a7221 */ /* 0x000fe20000000000 */
[----:B------:R-:W-:-:S07]  /*20b0*/  IADD3 R3, PT, PT, R3, 0x4, RZ ;  /* 0x0000000403037810 */ /* 0x000fce0007ffe0ff */
.L_x_57:
[----:B------:R-:W-:-:S13]  /*20c0*/  ISETP.NE.AND P0, PT, R9, RZ, PT ;  /* 0x000000ff0900720c */ /* 0x000fda0003f05270 */
[----:B------:R-:W-:Y:S05]  /*20d0*/  @!P0 BRA `(.L_x_39) ;  /* 0x0000000000c48947 */ /* 0x000fea0003800000 */
[----:B------:R-:W0:Y:S01]  /*20e0*/  LDC.64 R14, c[0x0][0x380] ;  /* 0x0000e000ff0e7b82 */ /* 0x000e220000000a00 */
[----:B------:R-:W-:-:S04]  /*20f0*/  IMAD.IADD R3, R4, 0x1, R3 ;  /* 0x0000000104037824 */ /* 0x000fc800078e0203 */
[----:B0-----:R-:W-:-:S05]  /*2100*/  IMAD.WIDE R2, R3, 0x4, R14 ;  /* 0x0000000403027825 */ /* 0x001fca00078e020e */
[----:B-1----:R-:W2:Y:S01]  /*2110*/  LDG.E R25, desc[UR8][R2.64] ;  /* 0x0000000802197981 */ /* 0x002ea2000c1e1900 */
[----:B------:R-:W0:Y:S01]  /*2120*/  MUFU.RCP R0, R7 ;  /* 0x0000000700007308 */ /* 0x000e220000001000 */
[----:B------:R-:W-:Y:S01]  /*2130*/  BSSY.RECONVERGENT B2, `(.L_x_66) ;  /* 0x000000b000027945 */ /* 0x000fe20003800200 */
[----:B------:R-:W-:Y:S01]  /*2140*/  ISETP.NE.AND P2, PT, R9, 0x1, PT ;  /* 0x000000010900780c */ /* 0x000fe20003f45270 */
        /* <DEDUP_REMOVED lines=9> */
.L_x_67:
[----:B------:R-:W-:Y:S05]  /*21e0*/  BSYNC.RECONVERGENT B2 ;  /* 0x0000000000027941 */ /* 0x000fea0003800200 */
.L_x_66:
[----:B------:R-:W-:Y:S01]  /*21f0*/  FADD R26, R26, R0 ;  /* 0x000000001a1a7221 */ /* 0x000fe20000000000 */
[----:B------:R-:W-:Y:S06]  /*2200*/  @!P2 BRA `(.L_x_39) ;  /* 0x000000000078a947 */ /* 0x000fec0003800000 */
[----:B------:R-:W2:Y:S01]  /*2210*/  LDG.E R25, desc[UR8][R2.64+0x4] ;  /* 0x0000040802197981 */ /* 0x000ea2000c1e1900 */
        /* <DEDUP_REMOVED lines=12> */
.L_x_69:
[----:B------:R-:W-:Y:S05]  /*22e0*/  BSYNC.RECONVERGENT B2 ;  /* 0x0000000000027941 */ /* 0x000fea0003800200 */
.L_x_68:
[----:B------:R-:W-:Y:S01]  /*22f0*/  FADD R26, R26, R0 ;  /* 0x000000001a1a7221 */ /* 0x000fe20000000000 */
[----:B------:R-:W-:Y:S06]  /*2300*/  @!P2 BRA `(.L_x_39) ;  /* 0x000000000038a947 */ /* 0x000fec0003800000 */
[----:B------:R-:W2:Y:S01]  /*2310*/  LDG.E R25, desc[UR8][R2.64+0x8] ;  /* 0x0000080802197981 */ /* 0x000ea2000c1e1900 */
        /* <DEDUP_REMOVED lines=11> */
.L_x_71:
[----:B------:R-:W-:Y:S05]  /*23d0*/  BSYNC.RECONVERGENT B2 ;  /* 0x0000000000027941 */ /* 0x000fea0003800200 */
.L_x_70:
[----:B------:R-:W-:-:S07]  /*23e0*/  FADD R26, R26, R0 ;  /* 0x000000001a1a7221 */ /* 0x000fce0000000000 */
.L_x_39:
[----:B------:R-:W0:Y:S01]  /*23f0*/  LDC R0, c[0x0][0x39c] ;  /* 0x0000e700ff007b82 */ /* 0x000e220000000800 */
[----:B------:R-:W-:-:S06]  /*2400*/  UIADD3 UR4, UPT, UPT, UR4, 0x1, URZ ;  /* 0x0000000104047890 */ /* 0x000fcc000fffe0ff */
[----:B0-----:R-:W-:-:S13]  /*2410*/  ISETP.NE.AND P0, PT, R0, UR4, PT ;  /* 0x0000000400007c0c */ /* 0x001fda000bf05270 */
[----:B------:R-:W-:Y:S05]  /*2420*/  @P0 BRA `(.L_x_72) ;  /* 0xffffffe000180947 */ /* 0x000fea000383ffff */
[----:B------:R-:W-:Y:S01]  /*2430*/  ISETP.NE.AND P0, PT, R17, RZ, PT ;  /* 0x000000ff1100720c */ /* 0x000fe20003f05270 */
[----:B------:R-:W-:-:S12]  /*2440*/  BSSY.RECONVERGENT B0, `(.L_x_73) ;  /* 0x0000060000007945 */ /* 0x000fd80003800200 */
[----:B------:R-:W-:Y:S05]  /*2450*/  @!P0 BRA `(.L_x_74) ;  /* 0x0000000400188947 */ /* 0x000fea0003800000 */
[----:B------:R-:W-:-:S13]  /*2460*/  ISETP.NE.AND P0, PT, R16, RZ, PT ;  /* 0x000000ff1000720c */ /* 0x000fda0003f05270 */
[----:B------:R-:W-:Y:S05]  /*2470*/  @!P0 BRA `(.L_x_75) ;  /* 0x0000000000bc8947 */ /* 0x000fea0003800000 */
[----:B------:R-:W-:Y:S01]  /*2480*/  IABS R14, R0 ;  /* 0x00000000000e7213 */ /* 0x000fe20000000000 */
[----:B------:R-:W0:Y:S01]  /*2490*/  I2F.U32.RP R15, R0 ;  /* 0x00000000000f7306 */ /* 0x000e220000209000 */
[----:B------:R-:W-:Y:S01]  /*24a0*/  IABS R20, R16 ;  /* 0x0000001000147213 */ /* 0x000fe20000000000 */
[----:B------:R-:W2:Y:S06]  /*24b0*/  LDCU UR4, c[0x0][0x3a4] ;  /* 0x00007480ff0477ac */ /* 0x000eac0008000800 */
[----:B------:R-:W3:Y:S08]  /*24c0*/  I2F.RP R18, R14 ;  /* 0x0000000e00127306 */ /* 0x000ef00000209400 */
[----:B0-----:R-:W0:Y:S08]  /*24d0*/  MUFU.RCP R15, R15 ;  /* 0x0000000f000f7308 */ /* 0x001e300000001000 */
[----:B---3--:R-:W3:Y:S01]  /*24e0*/  MUFU.RCP R18, R18 ;  /* 0x0000001200127308 */ /* 0x008ee20000001000 */
[----:B0-----:R-:W-:-:S07]  /*24f0*/  VIADD R4, R15, 0xffffffe ;  /* 0x0ffffffe0f047836 */ /* 0x001fce0000000000 */
[----:B------:R0:W4:Y:S01]  /*2500*/  F2I.FTZ.U32.TRUNC.NTZ R5, R4 ;  /* 0x0000000400057305 */ /* 0x000122000021f000 */
[----:B---3--:R-:W-:-:S07]  /*2510*/  IADD3 R2, PT, PT, R18, 0xffffffe, RZ ;  /* 0x0ffffffe12027810 */ /* 0x008fce0007ffe0ff */
[----:B------:R3:W5:Y:S01]  /*2520*/  F2I.FTZ.U32.TRUNC.NTZ R3, R2 ;  /* 0x0000000200037305 */ /* 0x000762000021f000 */
[----:B0-----:R-:W-:Y:S01]  /*2530*/  MOV R4, RZ ;  /* 0x000000ff00047202 */ /* 0x001fe20000000f00 */
[----:B----4-:R-:W-:Y:S02]  /*2540*/  IMAD.MOV R21, RZ, RZ, -R5 ;  /* 0x000000ffff157224 */ /* 0x010fe400078e0a05 */
[----:B---3--:R-:W-:Y:S01]  /*2550*/  HFMA2 R2, -RZ, RZ, 0, 0 ;  /* 0x00000000ff027431 */ /* 0x008fe200000001ff */
[----:B-----5:R-:W-:-:S05]  /*2560*/  IADD3 R19, PT, PT, RZ, -R3, RZ ;  /* 0x80000003ff137210 */ /* 0x020fca0007ffe0ff */
[----:B------:R-:W-:-:S04]  /*2570*/  IMAD R19, R19, R14, RZ ;  /* 0x0000000e13137224 */ /* 0x000fc800078e02ff */
[----:B------:R-:W-:-:S04]  /*2580*/  IMAD.HI.U32 R19, R3, R19, R2 ;  /* 0x0000001303137227 */ /* 0x000fc800078e0002 */
[----:B------:R-:W-:Y:S02]  /*2590*/  IMAD R3, R21, R0, RZ ;  /* 0x0000000015037224 */ /* 0x000fe400078e02ff */
[----:B------:R-:W-:Y:S02]  /*25a0*/  IMAD.MOV.U32 R2, RZ, RZ, R20 ;  /* 0x000000ffff027224 */ /* 0x000fe400078e0014 */
[----:B------:R-:W-:-:S04]  /*25b0*/  IMAD.HI.U32 R4, R5, R3, R4 ;  /* 0x0000000305047227 */ /* 0x000fc800078e0004 */
[----:B------:R-:W-:-:S04]  /*25c0*/  IMAD.HI.U32 R19, R19, R2, RZ ;  /* 0x0000000213137227 */ /* 0x000fc800078e00ff */
[----:B------:R-:W-:Y:S02]  /*25d0*/  IMAD.MOV R3, RZ, RZ, -R19 ;  /* 0x000000ffff037224 */ /* 0x000fe400078e0a13 */
[----:B------:R-:W-:-:S04]  /*25e0*/  IMAD.HI.U32 R4, R4, R17, RZ ;  /* 0x0000001104047227 */ /* 0x000fc800078e00ff */
[----:B------:R-:W-:Y:S01]  /*25f0*/  IMAD R5, R14, R3, R2 ;  /* 0x000000030e057224 */ /* 0x000fe200078e0202 */
[----:B------:R-:W-:Y:S02]  /*2600*/  IADD3 R3, PT, PT, -R4, RZ, RZ ;  /* 0x000000ff04037210 */ /* 0x000fe40007ffe1ff */
[----:B------:R-:W-:Y:S02]  /*2610*/  LOP3.LUT R2, R16, R0, RZ, 0x3c, !PT ;  /* 0x0000000010027212 */ /* 0x000fe400078e3cff */
[----:B------:R-:W-:Y:S01]  /*2620*/  ISETP.GT.U32.AND P4, PT, R14, R5, PT ;  /* 0x000000050e00720c */ /* 0x000fe20003f84070 */
[----:B------:R-:W-:Y:S01]  /*2630*/  IMAD R3, R0, R3, R17 ;  /* 0x0000000300037224 */ /* 0x000fe200078e0211 */
[----:B------:R-:W-:-:S04]  /*2640*/  ISETP.GE.AND P3, PT, R2, RZ, PT ;  /* 0x000000ff0200720c */ /* 0x000fc80003f66270 */
[----:B------:R-:W-:-:S07]  /*2650*/  ISETP.GE.U32.AND P0, PT, R3, R0, PT ;  /* 0x000000000300720c */ /* 0x000fce0003f06070 */
[----:B------:R-:W-:Y:S02]  /*2660*/  @!P4 IMAD.IADD R5, R5, 0x1, -R14 ;  /* 0x000000010505c824 */ /* 0x000fe400078e0a0e */
[----:B------:R-:W-:-:S03]  /*2670*/  @!P4 VIADD R19, R19, 0x1 ;  /* 0x000000011313c836 */ /* 0x000fc60000000000 */
[----:B------:R-:W-:Y:S01]  /*2680*/  ISETP.GE.U32.AND P2, PT, R5, R14, PT ;  /* 0x0000000e0500720c */ /* 0x000fe20003f46070 */
[----:B------:R-:W-:Y:S01]  /*2690*/  @P0 VIADD R4, R4, 0x1 ;  /* 0x0000000104040836 */ /* 0x000fe20000000000 */
[-C--:B------:R-:W-:Y:S02]  /*26a0*/  @P0 IADD3 R3, PT, PT, R3, -R0.reuse, RZ ;  /* 0x8000000003030210 */ /* 0x080fe40007ffe0ff */
[----:B------:R-:W-:Y:S02]  /*26b0*/  ISETP.NE.AND P0, PT, R0, RZ, PT ;  /* 0x000000ff0000720c */ /* 0x000fe40003f05270 */
[-C--:B------:R-:W-:Y:S02]  /*26c0*/  ISETP.GE.U32.AND P1, PT, R3, R0.reuse, PT ;  /* 0x000000000300720c */ /* 0x080fe40003f26070 */
[----:B------:R-:W-:-:S05]  /*26d0*/  LOP3.LUT R3, RZ, R0, RZ, 0x33, !PT ;  /* 0x00000000ff037212 */ /* 0x000fca00078e33ff */
[----:B------:R-:W-:Y:S02]  /*26e0*/  @P2 IADD3 R19, PT, PT, R19, 0x1, RZ ;  /* 0x0000000113132810 */ /* 0x000fe40007ffe0ff */
[----:B------:R-:W-:Y:S02]  /*26f0*/  ISETP.NE.U32.AND P2, PT, R0, RZ, PT ;  /* 0x000000ff0000720c */ /* 0x000fe40003f45070 */
[----:B------:R-:W-:Y:S02]  /*2700*/  MOV R2, R19 ;  /* 0x0000001300027202 */ /* 0x000fe40000000f00 */
[----:B------:R-:W-:Y:S02]  /*2710*/  @P1 VIADD R4, R4, 0x1 ;  /* 0x0000000104041836 */ /* 0x000fe40000000000 */
[----:B------:R-:W-:-:S03]  /*2720*/  @!P3 IADD3 R2, PT, PT, -R2, RZ, RZ ;  /* 0x000000ff0202b210 */ /* 0x000fc60007ffe1ff */
[C---:B------:R-:W-:Y:S02]  /*2730*/  SEL R4, R3.reuse, R4, !P2 ;  /* 0x0000000403047207 */ /* 0x040fe40005000000 */
[----:B------:R-:W-:-:S05]  /*2740*/  SEL R3, R3, R2, !P0 ;  /* 0x0000000203037207 */ /* 0x000fca0004000000 */
[----:B--2---:R-:W-:Y:S01]  /*2750*/  IMAD R5, R4, UR4, R3 ;  /* 0x0000000404057c24 */ /* 0x004fe2000f8e0203 */
[----:B------:R-:W-:Y:S06]  /*2760*/  BRA `(.L_x_76) ;  /* 0x0000000000b47947 */ /* 0x000fec0003800000 */
.L_x_75:
[----:B------:R-:W0:Y:S01]  /*2770*/  I2F.U32.RP R4, R0 ;  /* 0x0000000000047306 */ /* 0x000e220000209000 */
[----:B------:R-:W-:Y:S01]  /*2780*/  ISETP.NE.U32.AND P2, PT, R0, RZ, PT ;  /* 0x000000ff0000720c */ /* 0x000fe20003f45070 */
[----:B------:R-:W2:Y:S06]  /*2790*/  LDCU UR4, c[0x0][0x3a4] ;  /* 0x00007480ff0477ac */ /* 0x000eac0008000800 */
[----:B0-----:R-:W0:Y:S02]  /*27a0*/  MUFU.RCP R4, R4 ;  /* 0x0000000400047308 */ /* 0x001e240000001000 */
[----:B0-----:R-:W-:-:S06]  /*27b0*/  VIADD R2, R4, 0xffffffe ;  /* 0x0ffffffe04027836 */ /* 0x001fcc0000000000 */
[----:B------:R0:W3:Y:S02]  /*27c0*/  F2I.FTZ.U32.TRUNC.NTZ R3, R2 ;  /* 0x0000000200037305 */ /* 0x0000e4000021f000 */
[----:B0-----:R-:W-:Y:S01]  /*27d0*/  IMAD.MOV.U32 R2, RZ, RZ, RZ ;  /* 0x000000ffff027224 */ /* 0x001fe200078e00ff */
[----:B---3--:R-:W-:-:S05]  /*27e0*/  IADD3 R5, PT, PT, RZ, -R3, RZ ;  /* 0x80000003ff057210 */ /* 0x008fca0007ffe0ff */
[----:B------:R-:W-:-:S04]  /*27f0*/  IMAD R5, R5, R0, RZ ;  /* 0x0000000005057224 */ /* 0x000fc800078e02ff */
[----:B------:R-:W-:-:S06]  /*2800*/  IMAD.HI.U32 R14, R3, R5, R2 ;  /* 0x00000005030e7227 */ /* 0x000fcc00078e0002 */
[----:B------:R-:W-:-:S05]  /*2810*/  IMAD.HI.U32 R5, R14, R17, RZ ;  /* 0x000000110e057227 */ /* 0x000fca00078e00ff */
[----:B------:R-:W-:-:S05]  /*2820*/  IADD3 R3, PT, PT, -R5, RZ, RZ ;  /* 0x000000ff05037210 */ /* 0x000fca0007ffe1ff */
[----:B------:R-:W-:-:S05]  /*2830*/  IMAD R3, R0, R3, R17 ;  /* 0x0000000300037224 */ /* 0x000fca00078e0211 */
[----:B------:R-:W-:-:S13]  /*2840*/  ISETP.GE.U32.AND P0, PT, R3, R0, PT ;  /* 0x000000000300720c */ /* 0x000fda0003f06070 */
[----:B------:R-:W-:Y:S01]  /*2850*/  @P0 IMAD.IADD R3, R3, 0x1, -R0 ;  /* 0x0000000103030824 */ /* 0x000fe200078e0a00 */
[----:B------:R-:W-:-:S04]  /*2860*/  @P0 IADD3 R5, PT, PT, R5, 0x1, RZ ;  /* 0x0000000105050810 */ /* 0x000fc80007ffe0ff */
[----:B------:R-:W-:-:S13]  /*2870*/  ISETP.GE.U32.AND P1, PT, R3, R0, PT ;  /* 0x000000000300720c */ /* 0x000fda0003f26070 */
[----:B------:R-:W-:Y:S01]  /*2880*/  @P1 VIADD R5, R5, 0x1 ;  /* 0x0000000105051836 */ /* 0x000fe20000000000 */
[----:B------:R-:W-:-:S05]  /*2890*/  @!P2 LOP3.LUT R5, RZ, R0, RZ, 0x33, !PT ;  /* 0x00000000ff05a212 */ /* 0x000fca00078e33ff */
[----:B--2---:R-:W-:Y:S01]  /*28a0*/  IMAD R5, R5, UR4, RZ ;  /* 0x0000000405057c24 */ /* 0x004fe2000f8e02ff */
[----:B------:R-:W-:Y:S06]  /*28b0*/  BRA `(.L_x_76) ;  /* 0x0000000000607947 */ /* 0x000fec0003800000 */
.L_x_74:
[----:B------:R-:W-:Y:S02]  /*28c0*/  IABS R4, R0 ;  /* 0x0000000000047213 */ /* 0x000fe40000000000 */
[----:B------:R-:W-:Y:S02]  /*28d0*/  IABS R14, R16 ;  /* 0x00000010000e7213 */ /* 0x000fe40000000000 */
[----:B------:R-:W0:Y:S08]  /*28e0*/  I2F.RP R5, R4 ;  /* 0x0000000400057306 */ /* 0x000e300000209400 */
[----:B0-----:R-:W0:Y:S02]  /*28f0*/  MUFU.RCP R5, R5 ;  /* 0x0000000500057308 */ /* 0x001e240000001000 */
[----:B0-----:R-:W-:-:S06]  /*2900*/  IADD3 R2, PT, PT, R5, 0xffffffe, RZ ;  /* 0x0ffffffe05027810 */ /* 0x001fcc0007ffe0ff */
[----:B------:R0:W2:Y:S02]  /*2910*/  F2I.FTZ.U32.TRUNC.NTZ R3, R2 ;  /* 0x0000000200037305 */ /* 0x0000a4000021f000 */
[----:B0-----:R-:W-:Y:S02]  /*2920*/  HFMA2 R2, -RZ, RZ, 0, 0 ;  /* 0x00000000ff027431 */ /* 0x001fe400000001ff */
[----:B--2---:R-:W-:-:S04]  /*2930*/  IMAD.MOV R15, RZ, RZ, -R3 ;  /* 0x000000ffff0f7224 */ /* 0x004fc800078e0a03 */
[----:B------:R-:W-:-:S04]  /*2940*/  IMAD R15, R15, R4, RZ ;  /* 0x000000040f0f7224 */ /* 0x000fc800078e02ff */
[----:B------:R-:W-:Y:S01]  /*2950*/  IMAD.HI.U32 R15, R3, R15, R2 ;  /* 0x0000000f030f7227 */ /* 0x000fe200078e0002 */
[----:B------:R-:W-:-:S03]  /*2960*/  LOP3.LUT R2, R16, R0, RZ, 0x3c, !PT ;  /* 0x0000000010027212 */ /* 0x000fc600078e3cff */
[----:B------:R-:W-:Y:S01]  /*2970*/  IMAD.MOV.U32 R3, RZ, RZ, R14 ;  /* 0x000000ffff037224 */ /* 0x000fe200078e000e */
[----:B------:R-:W-:-:S03]  /*2980*/  ISETP.GE.AND P2, PT, R2, RZ, PT ;  /* 0x000000ff0200720c */ /* 0x000fc60003f46270 */
[----:B------:R-:W-:-:S05]  /*2990*/  IMAD.HI.U32 R5, R15, R3, RZ ;  /* 0x000000030f057227 */ /* 0x000fca00078e00ff */
[----:B------:R-:W-:-:S05]  /*29a0*/  IADD3 R14, PT, PT, -R5, RZ, RZ ;  /* 0x000000ff050e7210 */ /* 0x000fca0007ffe1ff */
[----:B------:R-:W-:-:S05]  /*29b0*/  IMAD R3, R4, R14, R3 ;  /* 0x0000000e04037224 */ /* 0x000fca00078e0203 */
[----:B------:R-:W-:-:S13]  /*29c0*/  ISETP.GT.U32.AND P0, PT, R4, R3, PT ;  /* 0x000000030400720c */ /* 0x000fda0003f04070 */
[----:B------:R-:W-:Y:S01]  /*29d0*/  @!P0 IMAD.IADD R3, R3, 0x1, -R4 ;  /* 0x0000000103038824 */ /* 0x000fe200078e0a04 */
[----:B------:R-:W-:Y:S02]  /*29e0*/  @!P0 IADD3 R5, PT, PT, R5, 0x1, RZ ;  /* 0x0000000105058810 */ /* 0x000fe40007ffe0ff */
[----:B------:R-:W-:Y:S02]  /*29f0*/  ISETP.NE.AND P0, PT, R0, RZ, PT ;  /* 0x000000ff0000720c */ /* 0x000fe40003f05270 */
[----:B------:R-:W-:-:S13]  /*2a00*/  ISETP.GE.U32.AND P1, PT, R3, R4, PT ;  /* 0x000000040300720c */ /* 0x000fda0003f26070 */
[----:B------:R-:W-:-:S05]  /*2a10*/  @P1 VIADD R5, R5, 0x1 ;  /* 0x0000000105051836 */ /* 0x000fca0000000000 */
[----:B------:R-:W-:Y:S02]  /*2a20*/  @!P2 IADD3 R5, PT, PT, -R5, RZ, RZ ;  /* 0x000000ff0505a210 */ /* 0x000fe40007ffe1ff */
[----:B------:R-:W-:-:S07]  /*2a30*/  @!P0 LOP3.LUT R5, RZ, R0, RZ, 0x33, !PT ;  /* 0x00000000ff058212 */ /* 0x000fce00078e33ff */
.L_x_76:
[----:B-1----:R-:W-:Y:S05]  /*2a40*/  BSYNC.RECONVERGENT B0 ;  /* 0x0000000000007941 */ /* 0x002fea0003800200 */
.L_x_73:
[----:B------:R-:W0:Y:S01]  /*2a50*/  LDCU UR4, c[0x0][0x398] ;  /* 0x00007300ff0477ac */ /* 0x000e220008000800 */
[----:B------:R-:W1:Y:S01]  /*2a60*/  LDC.64 R2, c[0x0][0x388] ;  /* 0x0000e200ff027b82 */ /* 0x000e620000000a00 */
[C---:B------:R-:W-:Y:S02]  /*2a70*/  IMAD R5, R8.reuse, UR5, R5 ;  /* 0x0000000508057c24 */ /* 0x040fe4000f8e0205 */
[----:B------:R-:W-:-:S05]  /*2a80*/  VIADD R8, R8, 0x1 ;  /* 0x0000000108087836 */ /* 0x000fca0000000000 */
[----:B0-----:R-:W-:Y:S01]  /*2a90*/  ISETP.NE.AND P0, PT, R8, UR4, PT ;  /* 0x0000000408007c0c */ /* 0x001fe2000bf05270 */
[----:B-1----:R-:W-:-:S05]  /*2aa0*/  IMAD.WIDE R2, R5, 0x4, R2 ;  /* 0x0000000405027825 */ /* 0x002fca00078e0202 */
[----:B------:R0:W-:Y:S07]  /*2ab0*/  STG.E desc[UR8][R2.64], R26 ;  /* 0x0000001a02007986 */ /* 0x0001ee000c101908 */
[----:B------:R-:W-:Y:S05]  /*2ac0*/  @!P0 EXIT ;  /* 0x000000000000894d */ /* 0x000fea0003800000 */
[----:B------:R-:W-:Y:S05]  /*2ad0*/  BRA `(.L_x_77) ;  /* 0xffffffd8005c7947 */ /* 0x000fea000383ffff */
.L_x_4:
[C---:B------:R-:W-:Y:S02]  /*2ae0*/  ISETP.GE.U32.AND P1, PT, R7.reuse, 0x4, PT ;  /* 0x000000040700780c */ /* 0x040fe40003f26070 */
[----:B------:R-:W-:Y:S02]  /*2af0*/  LOP3.LUT R12, R7, 0x3, RZ, 0xc0, !PT ;  /* 0x00000003070c7812 */ /* 0x000fe400078ec0ff */
[----:B------:R-:W-:-:S09]  /*2b00*/  MOV R0, RZ ;  /* 0x000000ff00007202 */ /* 0x000fd20000000f00 */
[----:B------:R-:W-:Y:S05]  /*2b10*/  @!P1 BRA `(.L_x_78) ;  /* 0x0000001000d49947 */ /* 0x000fea0003800000 */
[----:B------:R-:W0:Y:S01]  /*2b20*/  LDC.64 R2, c[0x0][0x388] ;  /* 0x0000e200ff027b82 */ /* 0x000e220000000a00 */
[----:B------:R-:W-:Y:S01]  /*2b30*/  LOP3.LUT R0, R7, 0x7ffffffc, RZ, 0xc0, !PT ;  /* 0x7ffffffc07007812 */ /* 0x000fe200078ec0ff */
[----:B------:R-:W-:Y:S01]  /*2b40*/  IMAD.MOV.U32 R7, RZ, RZ, RZ ;  /* 0x000000ffff077224 */ /* 0x000fe200078e00ff */
[----:B------:R-:W-:Y:S01]  /*2b50*/  ISETP.NE.AND P1, PT, R17, RZ, PT ;  /* 0x000000ff1100720c */ /* 0x000fe20003f25270 */
[----:B------:R-:W2:Y:S01]  /*2b60*/  LDCU UR6, c[0x0][0x39c] ;  /* 0x00007380ff0677ac */ /* 0x000ea20008000800 */
[----:B------:R-:W3:Y:S11]  /*2b70*/  LDCU UR4, c[0x0][0x3a4] ;  /* 0x00007480ff0477ac */ /* 0x000ef60008000800 */
.L_x_95:
[----:B------:R-:W-:Y:S04]  /*2b80*/  BSSY.RECONVERGENT B0, `(.L_x_79) ;  /* 0x0000064000007945 */ /* 0x000fe80003800200 */
[----:B----4-:R-:W-:Y:S05]  /*2b90*/  @P1 BRA `(.L_x_80) ;  /* 0x00000000006c1947 */ /* 0x010fea0003800000 */
[----:B--2---:R-:W-:Y:S02]  /*2ba0*/  MOV R9, UR6 ;  /* 0x0000000600097c02 */ /* 0x004fe40008000f00 */
[----:B------:R-:W-:Y:S02]  /*2bb0*/  IABS R8, R16 ;  /* 0x0000001000087213 */ /* 0x000fe40000000000 */
[----:B------:R-:W-:-:S04]  /*2bc0*/  IABS R4, R9 ;  /* 0x0000000900047213 */ /* 0x000fc80000000000 */
[----:B------:R-:W2:Y:S08]  /*2bd0*/  I2F.RP R5, R4 ;  /* 0x0000000400057306 */ /* 0x000eb00000209400 */
[----:B--2---:R-:W2:Y:S02]  /*2be0*/  MUFU.RCP R5, R5 ;  /* 0x0000000500057308 */ /* 0x004ea40000001000 */
[----:B--2---:R-:W-:Y:S01]  /*2bf0*/  VIADD R10, R5, 0xffffffe ;  /* 0x0ffffffe050a7836 */ /* 0x004fe20000000000 */
[----:B------:R-:W-:-:S05]  /*2c00*/  LOP3.LUT R5, R16, R9, RZ, 0x3c, !PT ;  /* 0x0000000910057212 */ /* 0x000fca00078e3cff */
[----:B------:R2:W4:Y:S01]  /*2c10*/  F2I.FTZ.U32.TRUNC.NTZ R11, R10 ;  /* 0x0000000a000b7305 */ /* 0x000522000021f000 */
[----:B------:R-:W-:Y:S02]  /*2c20*/  ISETP.GE.AND P3, PT, R5, RZ, PT ;  /* 0x000000ff0500720c */ /* 0x000fe40003f66270 */
[----:B------:R-:W-:Y:S01]  /*2c30*/  LOP3.LUT R5, RZ, R9, RZ, 0x33, !PT ;  /* 0x00000009ff057212 */ /* 0x000fe200078e33ff */
[----:B--2---:R-:W-:Y:S02]  /*2c40*/  IMAD.MOV.U32 R10, RZ, RZ, RZ ;  /* 0x000000ffff0a7224 */ /* 0x004fe400078e00ff */
[----:B----4-:R-:W-:-:S05]  /*2c50*/  IMAD R6, R11, R4, RZ ;  /* 0x000000040b067224 */ /* 0x010fca00078e02ff */
[----:B------:R-:W-:-:S05]  /*2c60*/  IADD3 R13, PT, PT, -R6, RZ, RZ ;  /* 0x000000ff060d7210 */ /* 0x000fca0007ffe1ff */
[----:B------:R-:W-:Y:S01]  /*2c70*/  IMAD.HI.U32 R6, R11, R13, R10 ;  /* 0x0000000d0b067227 */ /* 0x000fe200078e000a */
[----:B------:R-:W-:-:S05]  /*2c80*/  MOV R11, R8 ;  /* 0x00000008000b7202 */ /* 0x000fca0000000f00 */
[----:B------:R-:W-:-:S04]  /*2c90*/  IMAD.HI.U32 R8, R6, R11, RZ ;  /* 0x0000000b06087227 */ /* 0x000fc800078e00ff */
[----:B------:R-:W-:-:S04]  /*2ca0*/  IMAD.MOV R13, RZ, RZ, -R8 ;  /* 0x000000ffff0d7224 */ /* 0x000fc800078e0a08 */
[----:B------:R-:W-:-:S05]  /*2cb0*/  IMAD R11, R4, R13, R11 ;  /* 0x0000000d040b7224 */ /* 0x000fca00078e020b */
[----:B------:R-:W-:-:S13]  /*2cc0*/  ISETP.GT.U32.AND P0, PT, R4, R11, PT ;  /* 0x0000000b0400720c */ /* 0x000fda0003f04070 */
[-C--:B------:R-:W-:Y:S01]  /*2cd0*/  @!P0 IADD3 R11, PT, PT, R11, -R4.reuse, RZ ;  /* 0x800000040b0b8210 */ /* 0x080fe20007ffe0ff */
[----:B------:R-:W-:Y:S01]  /*2ce0*/  @!P0 VIADD R8, R8, 0x1 ;  /* 0x0000000108088836 */ /* 0x000fe20000000000 */
[----:B------:R-:W-:Y:S02]  /*2cf0*/  ISETP.NE.AND P0, PT, R9, RZ, PT ;  /* 0x000000ff0900720c */ /* 0x000fe40003f05270 */
[----:B------:R-:W-:-:S13]  /*2d00*/  ISETP.GE.U32.AND P2, PT, R11, R4, PT ;  /* 0x000000040b00720c */ /* 0x000fda0003f46070 */
[----:B------:R-:W-:-:S05]  /*2d10*/  @P2 IADD3 R8, PT, PT, R8, 0x1, RZ ;  /* 0x0000000108082810 */ /* 0x000fca0007ffe0ff */
[----:B------:R-:W-:-:S05]  /*2d20*/  @!P3 IMAD.MOV R8, RZ, RZ, -R8 ;  /* 0x000000ffff08b224 */ /* 0x000fca00078e0a08 */
[----:B------:R-:W-:Y:S01]  /*2d30*/  SEL R11, R5, R8, !P0 ;  /* 0x00000008050b7207 */ /* 0x000fe20004000000 */
[----:B------:R-:W-:Y:S06]  /*2d40*/  BRA `(.L_x_81) ;  /* 0x00000004001c7947 */ /* 0x000fec0003800000 */
.L_x_80:
[----:B------:R-:W-:-:S13]  /*2d50*/  ISETP.NE.AND P0, PT, R16, RZ, PT ;  /* 0x000000ff1000720c */ /* 0x000fda0003f05270 */
[----:B------:R-:W-:Y:S05]  /*2d60*/  @P0 BRA `(.L_x_82) ;  /* 0x0000000000700947 */ /* 0x000fea0003800000 */
        /* <DEDUP_REMOVED lines=19> */
[----:B------:R-:W-:Y:S01]  /*2ea0*/  @!P3 IADD3 R11, PT, PT, R11, -R4, RZ ;  /* 0x800000040b0bb210 */ /* 0x000fe20007ffe0ff */
[----:B------:R-:W-:-:S03]  /*2eb0*/  @!P3 VIADD R8, R8, 0x1 ;  /* 0x000000010808b836 */ /* 0x000fc60000000000 */
[----:B------:R-:W-:-:S13]  /*2ec0*/  ISETP.GE.U32.AND P0, PT, R11, R4, PT ;  /* 0x000000040b00720c */ /* 0x000fda0003f06070 */
[----:B------:R-:W-:Y:S02]  /*2ed0*/  @P0 IADD3 R8, PT, PT, R8, 0x1, RZ ;  /* 0x0000000108080810 */ /* 0x000fe40007ffe0ff */
[----:B------:R-:W-:-:S03]  /*2ee0*/  ISETP.NE.AND P0, PT, R9, RZ, PT ;  /* 0x000000ff0900720c */ /* 0x000fc60003f05270 */
[----:B------:R-:W-:-:S05]  /*2ef0*/  @!P2 IMAD.MOV R8, RZ, RZ, -R8 ;  /* 0x000000ffff08a224 */ /* 0x000fca00078e0a08 */
[----:B------:R-:W-:-:S05]  /*2f00*/  SEL R8, R5, R8, !P0 ;  /* 0x0000000805087207 */ /* 0x000fca0004000000 */
[----:B---3--:R-:W-:Y:S01]  /*2f10*/  IMAD R11, R8, UR4, RZ ;  /* 0x00000004080b7c24 */ /* 0x008fe2000f8e02ff */
[----:B------:R-:W-:Y:S06]  /*2f20*/  BRA `(.L_x_81) ;  /* 0x0000000000a47947 */ /* 0x000fec0003800000 */
.L_x_82:
[----:B--2---:R-:W-:Y:S02]  /*2f30*/  MOV R9, UR6 ;  /* 0x0000000600097c02 */ /* 0x004fe40008000f00 */
[----:B------:R-:W-:Y:S02]  /*2f40*/  IABS R8, R17 ;  /* 0x0000001100087213 */ /* 0x000fe40000000000 */
[----:B------:R-:W-:Y:S02]  /*2f50*/  IABS R4, R9 ;  /* 0x0000000900047213 */ /* 0x000fe40000000000 */
[----:B------:R-:W-:Y:S02]  /*2f60*/  IABS R14, R16 ;  /* 0x00000010000e7213 */ /* 0x000fe40000000000 */
[----:B------:R-:W2:Y:S08]  /*2f70*/  I2F.RP R5, R4 ;  /* 0x0000000400057306 */ /* 0x000eb00000209400 */
[----:B--2---:R-:W2:Y:S02]  /*2f80*/  MUFU.RCP R5, R5 ;  /* 0x0000000500057308 */ /* 0x004ea40000001000 */
[----:B--2---:R-:W-:-:S06]  /*2f90*/  VIADD R10, R5, 0xffffffe ;  /* 0x0ffffffe050a7836 */ /* 0x004fcc0000000000 */
[----:B------:R2:W4:Y:S02]  /*2fa0*/  F2I.FTZ.U32.TRUNC.NTZ R11, R10 ;  /* 0x0000000a000b7305 */ /* 0x000524000021f000 */
[----:B--2---:R-:W-:Y:S02]  /*2fb0*/  IMAD.MOV.U32 R10, RZ, RZ, RZ ;  /* 0x000000ffff0a7224 */ /* 0x004fe400078e00ff */
[----:B----4-:R-:W-:-:S05]  /*2fc0*/  IMAD R6, R11, R4, RZ ;  /* 0x000000040b067224 */ /* 0x010fca00078e02ff */
[----:B------:R-:W-:-:S05]  /*2fd0*/  IADD3 R13, PT, PT, -R6, RZ, RZ ;  /* 0x000000ff060d7210 */ /* 0x000fca0007ffe1ff */
[----:B------:R-:W-:Y:S01]  /*2fe0*/  IMAD.HI.U32 R6, R11, R13, R10 ;  /* 0x0000000d0b067227 */ /* 0x000fe200078e000a */
[----:B------:R-:W-:-:S03]  /*2ff0*/  MOV R11, R8 ;  /* 0x00000008000b7202 */ /* 0x000fc60000000f00 */
[----:B------:R-:W-:Y:S02]  /*3000*/  IMAD.MOV.U32 R13, RZ, RZ, R14 ;  /* 0x000000ffff0d7224 */ /* 0x000fe400078e000e */
[----:B------:R-:W-:-:S04]  /*3010*/  IMAD.HI.U32 R8, R6, R11, RZ ;  /* 0x0000000b06087227 */ /* 0x000fc800078e00ff */
[----:B------:R-:W-:Y:S01]  /*3020*/  IMAD.HI.U32 R10, R6, R13, RZ ;  /* 0x0000000d060a7227 */ /* 0x000fe200078e00ff */
[----:B------:R-:W-:-:S03]  /*3030*/  IADD3 R5, PT, PT, -R8, RZ, RZ ;  /* 0x000000ff08057210 */ /* 0x000fc60007ffe1ff */
[----:B------:R-:W-:Y:S02]  /*3040*/  IMAD.MOV R14, RZ, RZ, -R10 ;  /* 0x000000ffff0e7224 */ /* 0x000fe400078e0a0a */
[----:B------:R-:W-:Y:S01]  /*3050*/  IMAD R5, R4, R5, R11 ;  /* 0x0000000504057224 */ /* 0x000fe200078e020b */
[----:B------:R-:W-:Y:S01]  /*3060*/  LOP3.LUT R11, R16, R9, RZ, 0x3c, !PT ;  /* 0x00000009100b7212 */ /* 0x000fe200078e3cff */
[----:B------:R-:W-:-:S03]  /*3070*/  IMAD R13, R4, R14, R13 ;  /* 0x0000000e040d7224 */ /* 0x000fc600078e020d */
[C---:B------:R-:W-:Y:S02]  /*3080*/  ISETP.GT.U32.AND P0, PT, R4.reuse, R5, PT ;  /* 0x000000050400720c */ /* 0x040fe40003f04070 */
[----:B------:R-:W-:Y:S02]  /*3090*/  ISETP.GT.U32.AND P5, PT, R4, R13, PT ;  /* 0x0000000d0400720c */ /* 0x000fe40003fa4070 */
[----:B------:R-:W-:-:S09]  /*30a0*/  ISETP.GE.AND P3, PT, R11, RZ, PT ;  /* 0x000000ff0b00720c */ /* 0x000fd20003f66270 */
[-C--:B------:R-:W-:Y:S02]  /*30b0*/  @!P0 IADD3 R5, PT, PT, R5, -R4.reuse, RZ ;  /* 0x8000000405058210 */ /* 0x080fe40007ffe0ff */
[----:B------:R-:W-:Y:S01]  /*30c0*/  @!P5 IMAD.IADD R13, R13, 0x1, -R4 ;  /* 0x000000010d0dd824 */ /* 0x000fe200078e0a04 */
[----:B------:R-:W-:Y:S01]  /*30d0*/  @!P0 IADD3 R8, PT, PT, R8, 0x1, RZ ;  /* 0x0000000108088810 */ /* 0x000fe20007ffe0ff */
[----:B------:R-:W-:Y:S01]  /*30e0*/  @!P5 VIADD R10, R10, 0x1 ;  /* 0x000000010a0ad836 */ /* 0x000fe20000000000 */
[-C--:B------:R-:W-:Y:S02]  /*30f0*/  ISETP.GE.U32.AND P4, PT, R5, R4.reuse, PT ;  /* 0x000000040500720c */ /* 0x080fe40003f86070 */
[----:B------:R-:W-:Y:S02]  /*3100*/  ISETP.GE.U32.AND P6, PT, R13, R4, PT ;  /* 0x000000040d00720c */ /* 0x000fe40003fc6070 */
[----:B------:R-:W-:Y:S02]  /*3110*/  LOP3.LUT R5, R17, R9, RZ, 0x3c, !PT ;  /* 0x0000000911057212 */ /* 0x000fe400078e3cff */
[----:B------:R-:W-:-:S02]  /*3120*/  ISETP.NE.AND P0, PT, R9, RZ, PT ;  /* 0x000000ff0900720c */ /* 0x000fc40003f05270 */
[----:B------:R-:W-:Y:S02]  /*3130*/  ISETP.GE.AND P2, PT, R5, RZ, PT ;  /* 0x000000ff0500720c */ /* 0x000fe40003f46270 */
[----:B------:R-:W-:-:S03]  /*3140*/  LOP3.LUT R5, RZ, R9, RZ, 0x33, !PT ;  /* 0x00000009ff057212 */ /* 0x000fc600078e33ff */
[----:B------:R-:W-:Y:S02]  /*3150*/  @P4 IADD3 R8, PT, PT, R8, 0x1, RZ ;  /* 0x0000000108084810 */ /* 0x000fe40007ffe0ff */
[----:B------:R-:W-:-:S04]  /*3160*/  @P6 VIADD R10, R10, 0x1 ;  /* 0x000000010a0a6836 */ /* 0x000fc80000000000 */
[----:B------:R-:W-:Y:S02]  /*3170*/  @!P3 IMAD.MOV R10, RZ, RZ, -R10 ;  /* 0x000000ffff0ab224 */ /* 0x000fe400078e0a0a */
[----:B------:R-:W-:-:S03]  /*3180*/  @!P2 IADD3 R8, PT, PT, -R8, RZ, RZ ;  /* 0x000000ff0808a210 */ /* 0x000fc60007ffe1ff */
[C---:B------:R-:W-:Y:S02]  /*3190*/  SEL R10, R5.reuse, R10, !P0 ;  /* 0x0000000a050a7207 */ /* 0x040fe40004000000 */
[----:B------:R-:W-:-:S05]  /*31a0*/  SEL R11, R5, R8, !P0 ;  /* 0x00000008050b7207 */ /* 0x000fca0004000000 */
[----:B---3--:R-:W-:-:S07]  /*31b0*/  IMAD R11, R11, UR4, R10 ;  /* 0x000000040b0b7c24 */ /* 0x008fce000f8e020a */
.L_x_81:
[----:B-1-3--:R-:W-:Y:S05]  /*31c0*/  BSYNC.RECONVERGENT B0 ;  /* 0x0000000000007941 */ /* 0x00afea0003800200 */
.L_x_79:
[----:B------:R-:W-:Y:S01]  /*31d0*/  IMAD R8, R7, UR5, RZ ;  /* 0x0000000507087c24 */ /* 0x000fe2000f8e02ff */
[----:B------:R-:W-:Y:S01]  /*31e0*/  ISETP.NE.AND P2, PT, R17, RZ, PT ;  /* 0x000000ff1100720c */ /* 0x000fe20003f45270 */
[----:B------:R-:W-:Y:S03]  /*31f0*/  BSSY.RECONVERGENT B0, `(.L_x_83) ;  /* 0x000003f000007945 */ /* 0x000fe60003800200 */
[----:B------:R-:W-:-:S05]  /*3200*/  IADD3 R11, PT, PT, R8, R11, RZ ;  /* 0x0000000b080b7210 */ /* 0x000fca0007ffe0ff */
[----:B0-----:R-:W-:-:S05]  /*3210*/  IMAD.WIDE R10, R11, 0x4, R2 ;  /* 0x000000040b0a7825 */ /* 0x001fca00078e0202 */
[----:B------:R0:W-:Y:S01]  /*3220*/  STG.E desc[UR8][R10.64], RZ ;  /* 0x000000ff0a007986 */ /* 0x0001e2000c101908 */
[----:B------:R-:W-:Y:S05]  /*3230*/  @!P2 BRA `(.L_x_84) ;  /* 0x0000000000b4a947 */ /* 0x000fea0003800000 */
[----:B------:R-:W-:-:S13]  /*3240*/  ISETP.NE.AND P3, PT, R16, RZ, PT ;  /* 0x000000ff1000720c */ /* 0x000fda0003f65270 */
[----:B------:R-:W-:Y:S05]  /*3250*/  @!P3 BRA `(.L_x_85) ;  /* 0x000000000070b947 */ /* 0x000fea0003800000 */
[----:B0-----:R-:W-:Y:S02]  /*3260*/  IABS R11, R17 ;  /* 0x00000011000b7213 */ /* 0x001fe40000000000 */
[----:B------:R-:W-:-:S03]  /*3270*/  IABS R15, R16 ;  /* 0x00000010000f7213 */ /* 0x000fc60000000000 */
[----:B------:R-:W-:-:S04]  /*3280*/  IMAD.HI.U32 R10, R6, R11, RZ ;  /* 0x0000000b060a7227 */ /* 0x000fc800078e00ff */
[----:B------:R-:W-:Y:S02]  /*3290*/  IMAD.MOV R13, RZ, RZ, -R10 ;  /* 0x000000ffff0d7224 */ /* 0x000fe400078e0a0a */
[----:B------:R-:W-:-:S04]  /*32a0*/  IMAD.HI.U32 R14, R6, R15, RZ ;  /* 0x0000000f060e7227 */ /* 0x000fc800078e00ff */
[----:B------:R-:W-:Y:S01]  /*32b0*/  IMAD R11, R4, R13, R11 ;  /* 0x0000000d040b7224 */ /* 0x000fe200078e020b */
[----:B------:R-:W-:-:S04]  /*32c0*/  IADD3 R13, PT, PT, -R14, RZ, RZ ;  /* 0x000000ff0e0d7210 */ /* 0x000fc80007ffe1ff */
[C---:B------:R-:W-:Y:S01]  /*32d0*/  ISETP.GT.U32.AND P6, PT, R4.reuse, R11, PT ;  /* 0x0000000b0400720c */ /* 0x040fe20003fc4070 */
[----:B------:R-:W-:-:S05]  /*32e0*/  IMAD R13, R4, R13, R15 ;  /* 0x0000000d040d7224 */ /* 0x000fca00078e020f */
[----:B------:R-:W-:-:S07]  /*32f0*/  ISETP.GT.U32.AND P3, PT, R4, R13, PT ;  /* 0x0000000d0400720c */ /* 0x000fce0003f64070 */
[----:B------:R-:W-:Y:S02]  /*3300*/  @!P6 IMAD.IADD R11, R11, 0x1, -R4 ;  /* 0x000000010b0be824 */ /* 0x000fe400078e0a04 */
[----:B------:R-:W-:-:S03]  /*3310*/  @!P6 VIADD R10, R10, 0x1 ;  /* 0x000000010a0ae836 */ /* 0x000fc60000000000 */
[-C--:B------:R-:W-:Y:S01]  /*3320*/  ISETP.GE.U32.AND P4, PT, R11, R4.reuse, PT ;  /* 0x000000040b00720c */ /* 0x080fe20003f86070 */
[----:B------:R-:W-:Y:S01]  /*3330*/  @!P3 VIADD R14, R14, 0x1 ;  /* 0x000000010e0eb836 */ /* 0x000fe20000000000 */
[-C--:B------:R-:W-:Y:S02]  /*3340*/  @!P3 IADD3 R13, PT, PT, R13, -R4.reuse, RZ ;  /* 0x800000040d0db210 */ /* 0x080fe40007ffe0ff */
[-C--:B------:R-:W-:Y:S02]  /*3350*/  LOP3.LUT R11, R17, R9.reuse, RZ, 0x3c, !PT ;  /* 0x00000009110b7212 */ /* 0x080fe400078e3cff */
[----:B------:R-:W-:Y:S02]  /*3360*/  ISETP.GE.U32.AND P5, PT, R13, R4, PT ;  /* 0x000000040d00720c */ /* 0x000fe40003fa6070 */
[----:B------:R-:W-:Y:S02]  /*3370*/  LOP3.LUT R13, R16, R9, RZ, 0x3c, !PT ;  /* 0x00000009100d7212 */ /* 0x000fe400078e3cff */
[----:B------:R-:W-:-:S03]  /*3380*/  ISETP.GE.AND P6, PT, R11, RZ, PT ;  /* 0x000000ff0b00720c */ /* 0x000fc60003fc6270 */
[----:B------:R-:W-:Y:S02]  /*3390*/  @P4 IADD3 R10, PT, PT, R10, 0x1, RZ ;  /* 0x000000010a0a4810 */ /* 0x000fe40007ffe0ff */
[----:B------:R-:W-:-:S04]  /*33a0*/  ISETP.GE.AND P4, PT, R13, RZ, PT ;  /* 0x000000ff0d00720c */ /* 0x000fc80003f86270 */
[----:B------:R-:W-:-:S04]  /*33b0*/  @P5 IADD3 R14, PT, PT, R14, 0x1, RZ ;  /* 0x000000010e0e5810 */ /* 0x000fc80007ffe0ff */
[----:B------:R-:W-:-:S05]  /*33c0*/  @!P6 IMAD.MOV R10, RZ, RZ, -R10 ;  /* 0x000000ffff0ae224 */ /* 0x000fca00078e0a0a */
[----:B------:R-:W-:Y:S02]  /*33d0*/  @!P4 IADD3 R14, PT, PT, -R14, RZ, RZ ;  /* 0x000000ff0e0ec210 */ /* 0x000fe40007ffe1ff */
[C---:B------:R-:W-:Y:S02]  /*33e0*/  SEL R11, R5.reuse, R10, !P0 ;  /* 0x0000000a050b7207 */ /* 0x040fe40004000000 */
[----:B------:R-:W-:-:S05]  /*33f0*/  SEL R14, R5, R14, !P0 ;  /* 0x0000000e050e7207 */ /* 0x000fca0004000000 */
[----:B------:R-:W-:Y:S01]  /*3400*/  IMAD R11, R11, UR4, R14 ;  /* 0x000000040b0b7c24 */ /* 0x000fe2000f8e020e */
[----:B------:R-:W-:Y:S06]  /*3410*/  BRA `(.L_x_86) ;  /* 0x0000000000707947 */ /* 0x000fec0003800000 */
.L_x_85:
[----:B0-----:R-:W-:-:S05]  /*3420*/  IABS R11, R17 ;  /* 0x00000011000b7213 */ /* 0x001fca0000000000 */
[----:B------:R-:W-:-:S04]  /*3430*/  IMAD.HI.U32 R10, R6, R11, RZ ;  /* 0x0000000b060a7227 */ /* 0x000fc800078e00ff */
[----:B------:R-:W-:-:S04]  /*3440*/  IMAD.MOV R13, RZ, RZ, -R10 ;  /* 0x000000ffff0d7224 */ /* 0x000fc800078e0a0a */
[----:B------:R-:W-:-:S05]  /*3450*/  IMAD R11, R4, R13, R11 ;  /* 0x0000000d040b7224 */ /* 0x000fca00078e020b */
[----:B------:R-:W-:-:S13]  /*3460*/  ISETP.GT.U32.AND P3, PT, R4, R11, PT ;  /* 0x0000000b0400720c */ /* 0x000fda0003f64070 */
[----:B------:R-:W-:Y:S01]  /*3470*/  @!P3 IADD3 R11, PT, PT, R11, -R4, RZ ;  /* 0x800000040b0bb210 */ /* 0x000fe20007ffe0ff */
[----:B------:R-:W-:-:S03]  /*3480*/  @!P3 VIADD R10, R10, 0x1 ;  /* 0x000000010a0ab836 */ /* 0x000fc60000000000 */
[----:B------:R-:W-:Y:S02]  /*3490*/  ISETP.GE.U32.AND P4, PT, R11, R4, PT ;  /* 0x000000040b00720c */ /* 0x000fe40003f86070 */
[----:B------:R-:W-:-:S04]  /*34a0*/  LOP3.LUT R11, R17, R9, RZ, 0x3c, !PT ;  /* 0x00000009110b7212 */ /* 0x000fc800078e3cff */
[----:B------:R-:W-:-:S07]  /*34b0*/  ISETP.GE.AND P5, PT, R11, RZ, PT ;  /* 0x000000ff0b00720c */ /* 0x000fce0003fa6270 */
[----:B------:R-:W-:-:S06]  /*34c0*/  @P4 IADD3 R10, PT, PT, R10, 0x1, RZ ;  /* 0x000000010a0a4810 */ /* 0x000fcc0007ffe0ff */
[----:B------:R-:W-:-:S05]  /*34d0*/  @!P5 IMAD.MOV R10, RZ, RZ, -R10 ;  /* 0x000000ffff0ad224 */ /* 0x000fca00078e0a0a */
[----:B------:R-:W-:-:S05]  /*34e0*/  SEL R10, R5, R10, !P0 ;  /* 0x0000000a050a7207 */ /* 0x000fca0004000000 */
[----:B------:R-:W-:Y:S01]  /*34f0*/  IMAD R11, R10, UR4, RZ ;  /* 0x000000040a0b7c24 */ /* 0x000fe2000f8e02ff */
[----:B------:R-:W-:Y:S06]  /*3500*/  BRA `(.L_x_86) ;  /* 0x0000000000347947 */ /* 0x000fec0003800000 */
.L_x_84:
[----:B0-----:R-:W-:-:S05]  /*3510*/  IABS R11, R16 ;  /* 0x00000010000b7213 */ /* 0x001fca0000000000 */
[----:B------:R-:W-:-:S05]  /*3520*/  IMAD.HI.U32 R10, R6, R11, RZ ;  /* 0x0000000b060a7227 */ /* 0x000fca00078e00ff */
[----:B------:R-:W-:-:S05]  /*3530*/  IADD3 R13, PT, PT, -R10, RZ, RZ ;  /* 0x000000ff0a0d7210 */ /* 0x000fca0007ffe1ff */
[----:B------:R-:W-:-:S05]  /*3540*/  IMAD R11, R4, R13, R11 ;  /* 0x0000000d040b7224 */ /* 0x000fca00078e020b */
[----:B------:R-:W-:-:S13]  /*3550*/  ISETP.GT.U32.AND P3, PT, R4, R11, PT ;  /* 0x0000000b0400720c */ /* 0x000fda0003f64070 */
[----:B------:R-:W-:Y:S01]  /*3560*/  @!P3 IMAD.IADD R11, R11, 0x1, -R4 ;  /* 0x000000010b0bb824 */ /* 0x000fe200078e0a04 */
[----:B------:R-:W-:-:S04]  /*3570*/  @!P3 IADD3 R10, PT, PT, R10, 0x1, RZ ;  /* 0x000000010a0ab810 */ /* 0x000fc80007ffe0ff */
[----:B------:R-:W-:Y:S02]  /*3580*/  ISETP.GE.U32.AND P4, PT, R11, R4, PT ;  /* 0x000000040b00720c */ /* 0x000fe40003f86070 */
[----:B------:R-:W-:-:S04]  /*3590*/  LOP3.LUT R11, R16, R9, RZ, 0x3c, !PT ;  /* 0x00000009100b7212 */ /* 0x000fc800078e3cff */
[----:B------:R-:W-:-:S07]  /*35a0*/  ISETP.GE.AND P5, PT, R11, RZ, PT ;  /* 0x000000ff0b00720c */ /* 0x000fce0003fa6270 */
[----:B------:R-:W-:-:S06]  /*35b0*/  @P4 VIADD R10, R10, 0x1 ;  /* 0x000000010a0a4836 */ /* 0x000fcc0000000000 */
[----:B------:R-:W-:-:S04]  /*35c0*/  @!P5 IADD3 R10, PT, PT, -R10, RZ, RZ ;  /* 0x000000ff0a0ad210 */ /* 0x000fc80007ffe1ff */
[----:B------:R-:W-:-:S07]  /*35d0*/  SEL R11, R5, R10, !P0 ;  /* 0x0000000a050b7207 */ /* 0x000fce0004000000 */
.L_x_86:
[----:B------:R-:W-:Y:S05]  /*35e0*/  BSYNC.RECONVERGENT B0 ;  /* 0x0000000000007941 */ /* 0x000fea0003800200 */
.L_x_83:
[----:B------:R-:W-:Y:S01]  /*35f0*/  VIADD R8, R8, UR5 ;  /* 0x0000000508087c36 */ /* 0x000fe20008000000 */
[----:B------:R-:W-:Y:S04]  /*3600*/  BSSY.RECONVERGENT B0, `(.L_x_87) ;  /* 0x000003f000007945 */ /* 0x000fe80003800200 */
[----:B------:R-:W-:-:S05]  /*3610*/  IADD3 R11, PT, PT, R8, R11, RZ ;  /* 0x0000000b080b7210 */ /* 0x000fca0007ffe0ff */
[----:B------:R-:W-:-:S05]  /*3620*/  IMAD.WIDE R10, R11, 0x4, R2 ;  /* 0x000000040b0a7825 */ /* 0x000fca00078e0202 */
        /* <DEDUP_REMOVED lines=32> */
.L_x_89:
        /* <DEDUP_REMOVED lines=15> */
.L_x_88:
        /* <DEDUP_REMOVED lines=13> */
.L_x_90:
[----:B------:R-:W-:Y:S05]  /*39f0*/  BSYNC.RECONVERGENT B0 ;  /* 0x0000000000007941 */ /* 0x000fea0003800200 */
.L_x_87:
        /* <DEDUP_REMOVED lines=11> */
[----:B------:R-:W-:-:S04]  /*3ab0*/  IMAD.HI.U32 R14, R6, R15, RZ ;  /* 0x0000000f060e7227 */ /* 0x000fc800078e00ff */
[----:B------:R-:W-:Y:S01]  /*3ac0*/  IMAD.MOV R13, RZ, RZ, -R10 ;  /* 0x000000ffff0d7224 */ /* 0x000fe200078e0a0a */
[----:B------:R-:W-:-:S03]  /*3ad0*/  IADD3 R18, PT, PT, -R14, RZ, RZ ;  /* 0x000000ff0e127210 */ /* 0x000fc60007ffe1ff */
[----:B------:R-:W-:Y:S01]  /*3ae0*/  IMAD R11, R4, R13, R11 ;  /* 0x0000000d040b7224 */ /* 0x000fe200078e020b */
[----:B------:R-:W-:Y:S01]  /*3af0*/  LOP3.LUT R13, R16, R9, RZ, 0x3c, !PT ;  /* 0x00000009100d7212 */ /* 0x000fe200078e3cff */
[----:B------:R-:W-:-:S03]  /*3b00*/  IMAD R15, R4, R18, R15 ;  /* 0x00000012040f7224 */ /* 0x000fc600078e020f */
[C---:B------:R-:W-:Y:S02]  /*3b10*/  ISETP.GT.U32.AND P6, PT, R4.reuse, R11, PT ;  /* 0x0000000b0400720c */ /* 0x040fe40003fc4070 */
[----:B------:R-:W-:-:S11]  /*3b20*/  ISETP.GT.U32.AND P5, PT, R4, R15, PT ;  /* 0x0000000f0400720c */ /* 0x000fd60003fa4070 */
[----:B------:R-:W-:Y:S02]  /*3b30*/  @!P6 IMAD.IADD R11, R11, 0x1, -R4 ;  /* 0x000000010b0be824 */ /* 0x000fe400078e0a04 */
[-C--:B------:R-:W-:Y:S01]  /*3b40*/  @!P5 IADD3 R15, PT, PT, R15, -R4.reuse, RZ ;  /* 0x800000040f0fd210 */ /* 0x080fe20007ffe0ff */
[----:B------:R-:W-:Y:S01]  /*3b50*/  @!P6 VIADD R10, R10, 0x1 ;  /* 0x000000010a0ae836 */ /* 0x000fe20000000000 */
[----:B------:R-:W-:Y:S02]  /*3b60*/  ISETP.GE.AND P6, PT, R13, RZ, PT ;  /* 0x000000ff0d00720c */ /* 0x000fe40003fc6270 */
[-C--:B------:R-:W-:Y:S02]  /*3b70*/  ISETP.GE.U32.AND P4, PT, R11, R4.reuse, PT ;  /* 0x000000040b00720c */ /* 0x080fe40003f86070 */
[----:B------:R-:W-:Y:S02]  /*3b80*/  LOP3.LUT R11, R17, R9, RZ, 0x3c, !PT ;  /* 0x00000009110b7212 */ /* 0x000fe400078e3cff */
[----:B------:R-:W-:-:S02]  /*3b90*/  ISETP.GE.U32.AND P3, PT, R15, R4, PT ;  /* 0x000000040f00720c */ /* 0x000fc40003f66070 */
[----:B------:R-:W-:Y:S02]  /*3ba0*/  ISETP.GE.AND P2, PT, R11, RZ, PT ;  /* 0x000000ff0b00720c */ /* 0x000fe40003f46270 */
[----:B------:R-:W-:-:S05]  /*3bb0*/  @!P5 IADD3 R14, PT, PT, R14, 0x1, RZ ;  /* 0x000000010e0ed810 */ /* 0x000fca0007ffe0ff */
[----:B------:R-:W-:-:S04]  /*3bc0*/  @P4 VIADD R10, R10, 0x1 ;  /* 0x000000010a0a4836 */ /* 0x000fc80000000000 */
[----:B------:R-:W-:Y:S02]  /*3bd0*/  @P3 IADD3 R14, PT, PT, R14, 0x1, RZ ;  /* 0x000000010e0e3810 */ /* 0x000fe40007ffe0ff */
[----:B------:R-:W-:Y:S02]  /*3be0*/  @!P2 IMAD.MOV R10, RZ, RZ, -R10 ;  /* 0x000000ffff0aa224 */ /* 0x000fe400078e0a0a */
[----:B------:R-:W-:-:S03]  /*3bf0*/  @!P6 IADD3 R14, PT, PT, -R14, RZ, RZ ;  /* 0x000000ff0e0ee210 */ /* 0x000fc60007ffe1ff */
[C---:B------:R-:W-:Y:S02]  /*3c00*/  SEL R11, R5.reuse, R10, !P0 ;  /* 0x0000000a050b7207 */ /* 0x040fe40004000000 */
[----:B------:R-:W-:-:S05]  /*3c10*/  SEL R14, R5, R14, !P0 ;  /* 0x0000000e050e7207 */ /* 0x000fca0004000000 */
[----:B------:R-:W-:Y:S01]  /*3c20*/  IMAD R11, R11, UR4, R14 ;  /* 0x000000040b0b7c24 */ /* 0x000fe2000f8e020e */
[----:B------:R-:W-:Y:S06]  /*3c30*/  BRA `(.L_x_94) ;  /* 0x0000000000707947 */ /* 0x000fec0003800000 */
.L_x_93:
        /* <DEDUP_REMOVED lines=15> */
.L_x_92:
        /* <DEDUP_REMOVED lines=13> */
.L_x_94:
[----:B------:R-:W-:Y:S05]  /*3e00*/  BSYNC.RECONVERGENT B0 ;  /* 0x0000000000007941 */ /* 0x000fea0003800200 */
.L_x_91:
[----:B------:R-:W-:Y:S01]  /*3e10*/  IADD3 R11, PT, PT, R11, UR5, R8 ;  /* 0x000000050b0b7c10 */ /* 0x000fe2000fffe008 */
[----:B------:R-:W-:-:S04]  /*3e20*/  VIADD R7, R7, 0x4 ;  /* 0x0000000407077836 */ /* 0x000fc80000000000 */
[----:B------:R-:W-:Y:S01]  /*3e30*/  IMAD.WIDE R10, R11, 0x4, R2 ;  /* 0x000000040b0a7825 */ /* 0x000fe200078e0202 */
[----:B------:R-:W-:-:S04]  /*3e40*/  ISETP.NE.AND P2, PT, R7, R0, PT ;  /* 0x000000000700720c */ /* 0x000fc80003f45270 */
[----:B------:R4:W-:Y:S09]  /*3e50*/  STG.E desc[UR8][R10.64], RZ ;  /* 0x000000ff0a007986 */ /* 0x0009f2000c101908 */
[----:B------:R-:W-:Y:S05]  /*3e60*/  @P2 BRA `(.L_x_95) ;  /* 0xffffffec00442947 */ /* 0x000fea000383ffff */
.L_x_78:
[----:B------:R-:W-:-:S13]  /*3e70*/  ISETP.NE.AND P1, PT, R12, RZ, PT ;  /* 0x000000ff0c00720c */ /* 0x000fda0003f25270 */
[----:B-1----:R-:W-:Y:S05]  /*3e80*/  @!P1 EXIT ;  /* 0x000000000000994d */ /* 0x002fea0003800000 */
[----:B------:R-:W-:Y:S01]  /*3e90*/  IABS R3, R16 ;  /* 0x0000001000037213 */ /* 0x000fe20000000000 */
[----:B------:R-:W0:Y:S01]  /*3ea0*/  LDCU UR6, c[0x0][0x3a4] ;  /* 0x00007480ff0677ac */ /* 0x000e220008000800 */
[----:B------:R-:W-:-:S03]  /*3eb0*/  LOP3.LUT R9, R16, R9, RZ, 0x3c, !PT ;  /* 0x0000000910097212 */ /* 0x000fc600078e3cff */
[----:B------:R-:W-:Y:S01]  /*3ec0*/  IMAD.HI.U32 R6, R6, R3, RZ ;  /* 0x0000000306067227 */ /* 0x000fe200078e00ff */
[----:B------:R-:W-:Y:S01]  /*3ed0*/  ISETP.GE.AND P3, PT, R9, RZ, PT ;  /* 0x000000ff0900720c */ /* 0x000fe20003f66270 */
[----:B------:R-:W-:-:S03]  /*3ee0*/  UMOV UR4, URZ ;  /* 0x000000ff00047c82 */ /* 0x000fc60008000000 */
[----:B------:R-:W-:-:S05]  /*3ef0*/  IADD3 R2, PT, PT, -R6, RZ, RZ ;  /* 0x000000ff06027210 */ /* 0x000fca0007ffe1ff */
[----:B------:R-:W-:-:S05]  /*3f00*/  IMAD R3, R4, R2, R3 ;  /* 0x0000000204037224 */ /* 0x000fca00078e0203 */
[----:B------:R-:W-:-:S13]  /*3f10*/  ISETP.GT.U32.AND P1, PT, R4, R3, PT ;  /* 0x000000030400720c */ /* 0x000fda0003f24070 */
[----:B------:R-:W-:Y:S01]  /*3f20*/  @!P1 IMAD.IADD R3, R3, 0x1, -R4 ;  /* 0x0000000103039824 */ /* 0x000fe200078e0a04 */
[----:B------:R-:W-:Y:S02]  /*3f30*/  @!P1 IADD3 R6, PT, PT, R6, 0x1, RZ ;  /* 0x0000000106069810 */ /* 0x000fe40007ffe0ff */
[----:B------:R-:W-:Y:S02]  /*3f40*/  ISETP.NE.AND P1, PT, R17, RZ, PT ;  /* 0x000000ff1100720c */ /* 0x000fe40003f25270 */
[----:B------:R-:W-:Y:S02]  /*3f50*/  ISETP.GE.U32.AND P2, PT, R3, R4, PT ;  /* 0x000000040300720c */ /* 0x000fe40003f46070 */
[----:B------:R-:W1:Y:S08]  /*3f60*/  LDC R4, c[0x0][0x39c] ;  /* 0x0000e700ff047b82 */ /* 0x000e700000000800 */
[----:B------:R-:W2:Y:S03]  /*3f70*/  LDC.64 R2, c[0x0][0x388] ;  /* 0x0000e200ff027b82 */ /* 0x000ea60000000a00 */
[----:B------:R-:W-:-:S05]  /*3f80*/  @P2 VIADD R6, R6, 0x1 ;  /* 0x0000000106062836 */ /* 0x000fca0000000000 */
[----:B------:R-:W-:-:S04]  /*3f90*/  @!P3 IADD3 R6, PT, PT, -R6, RZ, RZ ;  /* 0x000000ff0606b210 */ /* 0x000fc80007ffe1ff */
[----:B0-----:R-:W-:-:S07]  /*3fa0*/  SEL R5, R5, R6, !P0 ;  /* 0x0000000605057207 */ /* 0x001fce0004000000 */
.L_x_100:
[----:B------:R-:W-:Y:S01]  /*3fb0*/  UIADD3 UR4, UPT, UPT, UR4, 0x1, URZ ;  /* 0x0000000104047890 */ /* 0x000fe2000fffe0ff */
[----:B------:R-:W-:Y:S05]  /*3fc0*/  BSSY.RECONVERGENT B0, `(.L_x_96) ;  /* 0x000004b000007945 */ /* 0x000fea0003800200 */
[----:B------:R-:W-:Y:S01]  /*3fd0*/  ISETP.NE.AND P0, PT, R12, UR4, PT ;  /* 0x000000040c007c0c */ /* 0x000fe2000bf05270 */
[----:B0-----:R-:W-:-:S12]  /*3fe0*/  @!P1 BRA `(.L_x_97) ;  /* 0x00000004001c9947 */ /* 0x001fd80003800000 */
[----:B------:R-:W-:-:S13]  /*3ff0*/  ISETP.NE.AND P2, PT, R16, RZ, PT ;  /* 0x000000ff1000720c */ /* 0x000fda0003f45270 */
[----:B------:R-:W-:Y:S05]  /*4000*/  @!P2 BRA `(.L_x_98) ;  /* 0x0000000000a8a947 */ /* 0x000fea0003800000 */
[----:B-1----:R-:W-:Y:S02]  /*4010*/  IABS R8, R4 ;  /* 0x0000000400087213 */ /* 0x002fe40000000000 */
[----:B----4-:R-:W-:Y:S02]  /*4020*/  IABS R10, R17 ;  /* 0x00000011000a7213 */ /* 0x010fe40000000000 */
[----:B------:R-:W0:Y:S01]  /*4030*/  I2F.RP R9, R8 ;  /* 0x0000000800097306 */ /* 0x000e220000209400 */
[----:B------:R-:W-:-:S07]  /*4040*/  IABS R13, R16 ;  /* 0x00000010000d7213 */ /* 0x000fce0000000000 */
[----:B0-----:R-:W0:Y:S02]  /*4050*/  MUFU.RCP R9, R9 ;  /* 0x0000000900097308 */ /* 0x001e240000001000 */
[----:B0-----:R-:W-:-:S06]  /*4060*/  VIADD R6, R9, 0xffffffe ;  /* 0x0ffffffe09067836 */ /* 0x001fcc0000000000 */
[----:B------:R0:W1:Y:S02]  /*4070*/  F2I.FTZ.U32.TRUNC.NTZ R7, R6 ;  /* 0x0000000600077305 */ /* 0x000064000021f000 */
[----:B0-----:R-:W-:Y:S01]  /*4080*/  HFMA2 R6, -RZ, RZ, 0, 0 ;  /* 0x00000000ff067431 */ /* 0x001fe200000001ff */
[----:B-1----:R-:W-:-:S05]  /*4090*/  IADD3 R11, PT, PT, RZ, -R7, RZ ;  /* 0x80000007ff0b7210 */ /* 0x002fca0007ffe0ff */
[----:B------:R-:W-:-:S04]  /*40a0*/  IMAD R11, R11, R8, RZ ;  /* 0x000000080b0b7224 */ /* 0x000fc800078e02ff */
[----:B------:R-:W-:-:S04]  /*40b0*/  IMAD.HI.U32 R11, R7, R11, R6 ;  /* 0x0000000b070b7227 */ /* 0x000fc800078e0006 */
[----:B------:R-:W-:Y:S01]  /*40c0*/  IMAD.MOV.U32 R7, RZ, RZ, R10 ;  /* 0x000000ffff077224 */ /* 0x000fe200078e000a */
[----:B------:R-:W-:-:S03]  /*40d0*/  MOV R10, R13 ;  /* 0x0000000d000a7202 */ /* 0x000fc60000000f00 */
[----:B------:R-:W-:-:S04]  /*40e0*/  IMAD.HI.U32 R6, R11, R7, RZ ;  /* 0x000000070b067227 */ /* 0x000fc800078e00ff */
[----:B------:R-:W-:Y:S01]  /*40f0*/  IMAD.HI.U32 R11, R11, R10, RZ ;  /* 0x0000000a0b0b7227 */ /* 0x000fe200078e00ff */
[----:B------:R-:W-:-:S03]  /*4100*/  IADD3 R9, PT, PT, -R6, RZ, RZ ;  /* 0x000000ff06097210 */ /* 0x000fc60007ffe1ff */
[----:B------:R-:W-:Y:S02]  /*4110*/  IMAD.MOV R13, RZ, RZ, -R11 ;  /* 0x000000ffff0d7224 */ /* 0x000fe400078e0a0b */
[C---:B------:R-:W-:Y:S02]  /*4120*/  IMAD R7, R8.reuse, R9, R7 ;  /* 0x0000000908077224 */ /* 0x040fe400078e0207 */
[----:B------:R-:W-:-:S03]  /*4130*/  IMAD R13, R8, R13, R10 ;  /* 0x0000000d080d7224 */ /* 0x000fc600078e020a */
[C---:B------:R-:W-:Y:S02]  /*4140*/  ISETP.GT.U32.AND P6, PT, R8.reuse, R7, PT ;  /* 0x000000070800720c */ /* 0x040fe40003fc4070 */
[----:B------:R-:W-:-:S11]  /*4150*/  ISETP.GT.U32.AND P2, PT, R8, R13, PT ;  /* 0x0000000d0800720c */ /* 0x000fd60003f44070 */
[-C--:B------:R-:W-:Y:S01]  /*4160*/  @!P6 IADD3 R7, PT, PT, R7, -R8.reuse, RZ ;  /* 0x800000080707e210 */ /* 0x080fe20007ffe0ff */
[----:B------:R-:W-:Y:S01]  /*4170*/  @!P6 VIADD R6, R6, 0x1 ;  /* 0x000000010606e836 */ /* 0x000fe20000000000 */
[-C--:B------:R-:W-:Y:S02]  /*4180*/  @!P2 IADD3 R13, PT, PT, R13, -R8.reuse, RZ ;  /* 0x800000080d0da210 */ /* 0x080fe40007ffe0ff */
[-C--:B------:R-:W-:Y:S02]  /*4190*/  ISETP.GE.U32.AND P3, PT, R7, R8.reuse, PT ;  /* 0x000000080700720c */ /* 0x080fe40003f66070 */
[----:B------:R-:W-:Y:S02]  /*41a0*/  ISETP.GE.U32.AND P4, PT, R13, R8, PT ;  /* 0x000000080d00720c */ /* 0x000fe40003f86070 */
[-C--:B------:R-:W-:Y:S02]  /*41b0*/  LOP3.LUT R8, R16, R4.reuse, RZ, 0x3c, !PT ;  /* 0x0000000410087212 */ /* 0x080fe400078e3cff */
[----:B------:R-:W-:-:S02]  /*41c0*/  LOP3.LUT R7, R17, R4, RZ, 0x3c, !PT ;  /* 0x0000000411077212 */ /* 0x000fc400078e3cff */
[----:B------:R-:W-:Y:S02]  /*41d0*/  @!P2 IADD3 R11, PT, PT, R11, 0x1, RZ ;  /* 0x000000010b0ba810 */ /* 0x000fe40007ffe0ff */
[----:B------:R-:W-:Y:S02]  /*41e0*/  ISETP.GE.AND P6, PT, R8, RZ, PT ;  /* 0x000000ff0800720c */ /* 0x000fe40003fc6270 */
[----:B------:R-:W-:Y:S02]  /*41f0*/  ISETP.GE.AND P5, PT, R7, RZ, PT ;  /* 0x000000ff0700720c */ /* 0x000fe40003fa6270 */
[----:B------:R-:W-:Y:S01]  /*4200*/  @P3 IADD3 R6, PT, PT, R6, 0x1, RZ ;  /* 0x0000000106063810 */ /* 0x000fe20007ffe0ff */
[----:B------:R-:W-:Y:S01]  /*4210*/  @P4 VIADD R11, R11, 0x1 ;  /* 0x000000010b0b4836 */ /* 0x000fe20000000000 */
[----:B------:R-:W-:Y:S02]  /*4220*/  ISETP.NE.AND P2, PT, R4, RZ, PT ;  /* 0x000000ff0400720c */ /* 0x000fe40003f45270 */
[----:B------:R-:W-:-:S02]  /*4230*/  LOP3.LUT R8, RZ, R4, RZ, 0x33, !PT ;  /* 0x00000004ff087212 */ /* 0x000fc400078e33ff */
[----:B------:R-:W-:-:S05]  /*4240*/  MOV R7, R11 ;  /* 0x0000000b00077202 */ /* 0x000fca0000000f00 */
[----:B------:R-:W-:Y:S01]  /*4250*/  @!P6 IMAD.MOV R7, RZ, RZ, -R7 ;  /* 0x000000ffff07e224 */ /* 0x000fe200078e0a07 */
[----:B------:R-:W-:-:S04]  /*4260*/  @!P5 IADD3 R6, PT, PT, -R6, RZ, RZ ;  /* 0x000000ff0606d210 */ /* 0x000fc80007ffe1ff */
[C---:B------:R-:W-:Y:S02]  /*4270*/  SEL R6, R8.reuse, R6, !P2 ;  /* 0x0000000608067207 */ /* 0x040fe40005000000 */
[----:B------:R-:W-:-:S05]  /*4280*/  SEL R7, R8, R7, !P2 ;  /* 0x0000000708077207 */ /* 0x000fca0005000000 */
[----:B------:R-:W-:Y:S01]  /*4290*/  IMAD R7, R6, UR6, R7 ;  /* 0x0000000606077c24 */ /* 0x000fe2000f8e0207 */
[----:B------:R-:W-:Y:S06]  /*42a0*/  BRA `(.L_x_99) ;  /* 0x0000000000707947 */ /* 0x000fec0003800000 */
.L_x_98:
[----:B-1----:R-:W-:Y:S02]  /*42b0*/  IABS R8, R4 ;  /* 0x0000000400087213 */ /* 0x002fe40000000000 */
[----:B----4-:R-:W-:Y:S02]  /*42c0*/  IABS R10, R17 ;  /* 0x00000011000a7213 */ /* 0x010fe40000000000 */
[----:B------:R-:W0:Y:S08]  /*42d0*/  I2F.RP R9, R8 ;  /* 0x0000000800097306 */ /* 0x000e300000209400 */
[----:B0-----:R-:W0:Y:S02]  /*42e0*/  MUFU.RCP R9, R9 ;  /* 0x0000000900097308 */ /* 0x001e240000001000 */
[----:B0-----:R-:W-:-:S06]  /*42f0*/  IADD3 R6, PT, PT, R9, 0xffffffe, RZ ;  /* 0x0ffffffe09067810 */ /* 0x001fcc0007ffe0ff */
[----:B------:R0:W1:Y:S02]  /*4300*/  F2I.FTZ.U32.TRUNC.NTZ R7, R6 ;  /* 0x0000000600077305 */ /* 0x000064000021f000 */
[----:B0-----:R-:W-:Y:S01]  /*4310*/  IMAD.MOV.U32 R6, RZ, RZ, RZ ;  /* 0x000000ffff067224 */ /* 0x001fe200078e00ff */
[----:B-1----:R-:W-:-:S05]  /*4320*/  IADD3 R11, PT, PT, RZ, -R7, RZ ;  /* 0x80000007ff0b7210 */ /* 0x002fca0007ffe0ff */
[----:B------:R-:W-:-:S04]  /*4330*/  IMAD R11, R11, R8, RZ ;  /* 0x000000080b0b7224 */ /* 0x000fc800078e02ff */
[----:B------:R-:W-:Y:S01]  /*4340*/  IMAD.HI.U32 R11, R7, R11, R6 ;  /* 0x0000000b070b7227 */ /* 0x000fe200078e0006 */
[----:B------:R-:W-:Y:S02]  /*4350*/  MOV R7, R10 ;  /* 0x0000000a00077202 */ /* 0x000fe40000000f00 */
[----:B------:R-:W-:-:S03]  /*4360*/  LOP3.LUT R6, R17, R4, RZ, 0x3c, !PT ;  /* 0x0000000411067212 */ /* 0x000fc600078e3cff */
[----:B------:R-:W-:Y:S01]  /*4370*/  IMAD.HI.U32 R11, R11, R7, RZ ;  /* 0x000000070b0b7227 */ /* 0x000fe200078e00ff */
[----:B------:R-:W-:-:S04]  /*4380*/  ISETP.GE.AND P4, PT, R6, RZ, PT ;  /* 0x000000ff0600720c */ /* 0x000fc80003f86270 */
[----:B------:R-:W-:-:S05]  /*4390*/  IADD3 R9, PT, PT, -R11, RZ, RZ ;  /* 0x000000ff0b097210 */ /* 0x000fca0007ffe1ff */
[----:B------:R-:W-:-:S05]  /*43a0*/  IMAD R7, R8, R9, R7 ;  /* 0x0000000908077224 */ /* 0x000fca00078e0207 */
[----:B------:R-:W-:-:S13]  /*43b0*/  ISETP.GT.U32.AND P2, PT, R8, R7, PT ;  /* 0x000000070800720c */ /* 0x000fda0003f44070 */
[----:B------:R-:W-:Y:S01]  /*43c0*/  @!P2 IMAD.IADD R7, R7, 0x1, -R8 ;  /* 0x000000010707a824 */ /* 0x000fe200078e0a08 */
[----:B------:R-:W-:Y:S02]  /*43d0*/  @!P2 IADD3 R11, PT, PT, R11, 0x1, RZ ;  /* 0x000000010b0ba810 */ /* 0x000fe40007ffe0ff */
[----:B------:R-:W-:Y:S02]  /*43e0*/  ISETP.NE.AND P2, PT, R4, RZ, PT ;  /* 0x000000ff0400720c */ /* 0x000fe40003f45270 */
[----:B------:R-:W-:-:S13]  /*43f0*/  ISETP.GE.U32.AND P3, PT, R7, R8, PT ;  /* 0x000000080700720c */ /* 0x000fda0003f66070 */
[----:B------:R-:W-:-:S05]  /*4400*/  @P3 IADD3 R11, PT, PT, R11, 0x1, RZ ;  /* 0x000000010b0b3810 */ /* 0x000fca0007ffe0ff */
[----:B------:R-:W-:-:S05]  /*4410*/  IMAD.MOV.U32 R7, RZ, RZ, R11 ;  /* 0x000000ffff077224 */ /* 0x000fca00078e000b */
[----:B------:R-:W-:Y:S02]  /*4420*/  @!P4 IADD3 R7, PT, PT, -R7, RZ, RZ ;  /* 0x000000ff0707c210 */ /* 0x000fe40007ffe1ff */
[----:B------:R-:W-:-:S05]  /*4430*/  @!P2 LOP3.LUT R7, RZ, R4, RZ, 0x33, !PT ;  /* 0x00000004ff07a212 */ /* 0x000fca00078e33ff */
[----:B------:R-:W-:Y:S01]  /*4440*/  IMAD R7, R7, UR6, RZ ;  /* 0x0000000607077c24 */ /* 0x000fe2000f8e02ff */
[----:B------:R-:W-:Y:S06]  /*4450*/  BRA `(.L_x_99) ;  /* 0x0000000000047947 */ /* 0x000fec0003800000 */
.L_x_97:
[----:B------:R-:W-:-:S07]  /*4460*/  MOV R7, R5 ;  /* 0x0000000500077202 */ /* 0x000fce0000000f00 */
.L_x_99:
[----:B------:R-:W-:Y:S05]  /*4470*/  BSYNC.RECONVERGENT B0 ;  /* 0x0000000000007941 */ /* 0x000fea0003800200 */
.L_x_96:
[C---:B------:R-:W-:Y:S02]  /*4480*/  IMAD R7, R0.reuse, UR5, R7 ;  /* 0x0000000500077c24 */ /* 0x040fe4000f8e0207 */
[----:B------:R-:W-:Y:S02]  /*4490*/  VIADD R0, R0, 0x1 ;  /* 0x0000000100007836 */ /* 0x000fe40000000000 */
[----:B--2---:R-:W-:-:S05]  /*44a0*/  IMAD.WIDE R6, R7, 0x4, R2 ;  /* 0x0000000407067825 */ /* 0x004fca00078e0202 */
[----:B------:R0:W-:Y:S01]  /*44b0*/  STG.E desc[UR8][R6.64], RZ ;  /* 0x000000ff06007986 */ /* 0x0001e2000c101908 */
[----:B------:R-:W-:Y:S05]  /*44c0*/  @P0 BRA `(.L_x_100) ;  /* 0xfffffff800b80947 */ /* 0x000fea000383ffff */
[----:B------:R-:W-:Y:S05]  /*44d0*/  EXIT ;  /* 0x000000000000794d */ /* 0x000fea0003800000 */
        .weak           $__internal_0_$__cuda_sm3x_div_rn_noftz_f32_slowpath
        .type           $__internal_0_$__cuda_sm3x_div_rn_noftz_f32_slowpath,@function
        .size           $__internal_0_$__cuda_sm3x_div_rn_noftz_f32_slowpath,(.L_x_126 - $__internal_0_$__cuda_sm3x_div_rn_noftz_f32_slowpath)
$__internal_0_$__cuda_sm3x_div_rn_noftz_f32_slowpath:
[----:B------:R-:W-:Y:S01]  /*44e0*/  SHF.R.U32.HI R19, RZ, 0x17, R7 ;  /* 0x00000017ff137819 */ /* 0x000fe20000011607 */
[----:B------:R-:W-:Y:S01]  /*44f0*/  BSSY.RECONVERGENT B0, `(.L_x_101) ;  /* 0x0000063000007945 */ /* 0x000fe20003800200 */
[----:B------:R-:W-:Y:S01]  /*4500*/  SHF.R.U32.HI R22, RZ, 0x17, R25 ;  /* 0x00000017ff167819 */ /* 0x000fe20000011619 */
[----:B------:R-:W-:Y:S01]  /*4510*/  IMAD.MOV.U32 R24, RZ, RZ, R7 ;  /* 0x000000ffff187224 */ /* 0x000fe200078e0007 */
[----:B------:R-:W-:Y:S02]  /*4520*/  LOP3.LUT R19, R19, 0xff, RZ, 0xc0, !PT ;  /* 0x000000ff13137812 */ /* 0x000fe400078ec0ff */
[----:B------:R-:W-:Y:S02]  /*4530*/  LOP3.LUT R22, R22, 0xff, RZ, 0xc0, !PT ;  /* 0x000000ff16167812 */ /* 0x000fe400078ec0ff */
[----:B------:R-:W-:Y:S02]  /*4540*/  IADD3 R0, PT, PT, R19, -0x1, RZ ;  /* 0xffffffff13007810 */ /* 0x000fe40007ffe0ff */
[----:B------:R-:W-:-:S02]  /*4550*/  IADD3 R21, PT, PT, R22, -0x1, RZ ;  /* 0xffffffff16157810 */ /* 0x000fc40007ffe0ff */
[----:B------:R-:W-:-:S04]  /*4560*/  ISETP.GT.U32.AND P0, PT, R0, 0xfd, PT ;  /* 0x000000fd0000780c */ /* 0x000fc80003f04070 */
[----:B------:R-:W-:-:S13]  /*4570*/  ISETP.GT.U32.OR P0, PT, R21, 0xfd, P0 ;  /* 0x000000fd1500780c */ /* 0x000fda0000704470 */
[----:B------:R-:W-:Y:S01]  /*4580*/  @!P0 MOV R20, RZ ;  /* 0x000000ff00148202 */ /* 0x000fe20000000f00 */
[----:B------:R-:W-:Y:S06]  /*4590*/  @!P0 BRA `(.L_x_102) ;  /* 0x00000000005c8947 */ /* 0x000fec0003800000 */
[----:B------:R-:W-:Y:S02]  /*45a0*/  FSETP.GTU.FTZ.AND P0, PT, |R25|, +INF , PT ;  /* 0x7f8000001900780b */ /* 0x000fe40003f1c200 */
[----:B------:R-:W-:-:S04]  /*45b0*/  FSETP.GTU.FTZ.AND P1, PT, |R7|, +INF , PT ;  /* 0x7f8000000700780b */ /* 0x000fc80003f3c200 */
[----:B------:R-:W-:-:S13]  /*45c0*/  PLOP3.LUT P0, PT, P0, P1, PT, 0xf8, 0x8f ;  /* 0x00000000008f781c */ /* 0x000fda0000703f70 */
[----:B------:R-:W-:Y:S05]  /*45d0*/  @P0 BRA `(.L_x_103) ;  /* 0x00000004004c0947 */ /* 0x000fea0003800000 */
[----:B------:R-:W-:-:S13]  /*45e0*/  LOP3.LUT P0, RZ, R24, 0x7fffffff, R25, 0xc8, !PT ;  /* 0x7fffffff18ff7812 */ /* 0x000fda000780c819 */
[----:B------:R-:W-:Y:S05]  /*45f0*/  @!P0 BRA `(.L_x_104) ;  /* 0x00000004003c8947 */ /* 0x000fea0003800000 */
[----:B------:R-:W-:Y:S02]  /*4600*/  FSETP.NEU.FTZ.AND P1, PT, |R25|, +INF , PT ;  /* 0x7f8000001900780b */ /* 0x000fe40003f3d200 */
[----:B------:R-:W-:Y:S02]  /*4610*/  FSETP.NEU.FTZ.AND P3, PT, |R7|, +INF , PT ;  /* 0x7f8000000700780b */ /* 0x000fe40003f7d200 */
[----:B------:R-:W-:-:S11]  /*4620*/  FSETP.NEU.FTZ.AND P0, PT, |R25|, +INF , PT ;  /* 0x7f8000001900780b */ /* 0x000fd60003f1d200 */
[----:B------:R-:W-:Y:S05]  /*4630*/  @!P3 BRA !P1, `(.L_x_104) ;  /* 0x00000004002cb947 */ /* 0x000fea0004800000 */
[----:B------:R-:W-:-:S04]  /*4640*/  LOP3.LUT P1, RZ, R25, 0x7fffffff, RZ, 0xc0, !PT ;  /* 0x7fffffff19ff7812 */ /* 0x000fc8000782c0ff */
[----:B------:R-:W-:-:S13]  /*4650*/  PLOP3.LUT P1, PT, P3, P1, PT, 0x2f, 0xf2 ;  /* 0x0000000000f2781c */ /* 0x000fda0001f22577 */
[----:B------:R-:W-:Y:S05]  /*4660*/  @P1 BRA `(.L_x_105) ;  /* 0x0000000400181947 */ /* 0x000fea0003800000 */
[----:B------:R-:W-:-:S04]  /*4670*/  LOP3.LUT P1, RZ, R24, 0x7fffffff, RZ, 0xc0, !PT ;  /* 0x7fffffff18ff7812 */ /* 0x000fc8000782c0ff */
[----:B------:R-:W-:-:S13]  /*4680*/  PLOP3.LUT P0, PT, P0, P1, PT, 0x2f, 0xf2 ;  /* 0x0000000000f2781c */ /* 0x000fda0000702577 */
[----:B------:R-:W-:Y:S05]  /*4690*/  @P0 BRA `(.L_x_106) ;  /* 0x0000000400000947 */ /* 0x000fea0003800000 */
[----:B------:R-:W-:Y:S02]  /*46a0*/  ISETP.GE.AND P0, PT, R21, RZ, PT ;  /* 0x000000ff1500720c */ /* 0x000fe40003f06270 */
[----:B------:R-:W-:-:S11]  /*46b0*/  ISETP.GE.AND P1, PT, R0, RZ, PT ;  /* 0x000000ff0000720c */ /* 0x000fd60003f26270 */
[----:B------:R-:W-:Y:S01]  /*46c0*/  @P0 MOV R20, RZ ;  /* 0x000000ff00140202 */ /* 0x000fe20000000f00 */
[----:B------:R-:W-:Y:S02]  /*46d0*/  @!P0 IMAD.MOV.U32 R20, RZ, RZ, -0x40 ;  /* 0xffffffc0ff148424 */ /* 0x000fe400078e00ff */
[----:B------:R-:W-:Y:S01]  /*46e0*/  @!P0 FFMA R25, R25, 1.84467440737095516160e+19, RZ ;  /* 0x5f80000019198823 */ /* 0x000fe200000000ff */
[----:B------:R-:W-:Y:S02]  /*46f0*/  @!P1 FFMA R24, R7, 1.84467440737095516160e+19, RZ ;  /* 0x5f80000007189823 */ /* 0x000fe400000000ff */
[----:B------:R-:W-:-:S07]  /*4700*/  @!P1 IADD3 R20, PT, PT, R20, 0x40, RZ ;  /* 0x0000004014149810 */ /* 0x000fce0007ffe0ff */
.L_x_102:
[----:B------:R-:W-:Y:S01]  /*4710*/  LEA R27, R19, 0xc0800000, 0x17 ;  /* 0xc0800000131b7811 */ /* 0x000fe200078eb8ff */
[----:B------:R-:W-:Y:S01]  /*4720*/  VIADD R22, R22, 0xffffff81 ;  /* 0xffffff8116167836 */ /* 0x000fe20000000000 */
[----:B------:R-:W-:Y:S02]  /*4730*/  BSSY.RECONVERGENT B1, `(.L_x_107) ;  /* 0x0000035000017945 */ /* 0x000fe40003800200 */
[----:B------:R-:W-:Y:S01]  /*4740*/  IADD3 R27, PT, PT, -R27, R24, RZ ;  /* 0x000000181b1b7210 */ /* 0x000fe20007ffe1ff */
[----:B------:R-:W-:-:S03]  /*4750*/  IMAD R0, R22, -0x800000, R25 ;  /* 0xff80000016007824 */ /* 0x000fc600078e0219 */
[----:B------:R-:W0:Y:S01]  /*4760*/  MUFU.RCP R24, R27 ;  /* 0x0000001b00187308 */ /* 0x000e220000001000 */
[----:B------:R-:W-:-:S04]  /*4770*/  FADD.FTZ R23, -R27, -RZ ;  /* 0x800000ff1b177221 */ /* 0x000fc80000010100 */
[----:B0-----:R-:W-:-:S04]  /*4780*/  FFMA R21, R24, R23, 1 ;  /* 0x3f80000018157423 */ /* 0x001fc80000000017 */
[----:B------:R-:W-:-:S04]  /*4790*/  FFMA R21, R24, R21, R24 ;  /* 0x0000001518157223 */ /* 0x000fc80000000018 */
[----:B------:R-:W-:-:S04]  /*47a0*/  FFMA R24, R0, R21, RZ ;  /* 0x0000001500187223 */ /* 0x000fc800000000ff */
[----:B------:R-:W-:-:S04]  /*47b0*/  FFMA R25, R23, R24, R0 ;  /* 0x0000001817197223 */ /* 0x000fc80000000000 */
[----:B------:R-:W-:Y:S01]  /*47c0*/  FFMA R24, R21, R25, R24 ;  /* 0x0000001915187223 */ /* 0x000fe20000000018 */
[----:B------:R-:W-:-:S03]  /*47d0*/  IADD3 R25, PT, PT, R22, 0x7f, -R19 ;  /* 0x0000007f16197810 */ /* 0x000fc60007ffe813 */
[----:B------:R-:W-:Y:S01]  /*47e0*/  FFMA R23, R23, R24, R0 ;  /* 0x0000001817177223 */ /* 0x000fe20000000000 */
[----:B------:R-:W-:-:S03]  /*47f0*/  IADD3 R25, PT, PT, R25, R20, RZ ;  /* 0x0000001419197210 */ /* 0x000fc60007ffe0ff */
[----:B------:R-:W-:-:S05]  /*4800*/  FFMA R0, R21, R23, R24 ;  /* 0x0000001715007223 */ /* 0x000fca0000000018 */
[----:B------:R-:W-:-:S04]  /*4810*/  SHF.R.U32.HI R19, RZ, 0x17, R0 ;  /* 0x00000017ff137819 */ /* 0x000fc80000011600 */
[----:B------:R-:W-:-:S04]  /*4820*/  LOP3.LUT R20, R19, 0xff, RZ, 0xc0, !PT ;  /* 0x000000ff13147812 */ /* 0x000fc800078ec0ff */
[----:B------:R-:W-:-:S05]  /*4830*/  IADD3 R19, PT, PT, R20, R25, RZ ;  /* 0x0000001914137210 */ /* 0x000fca0007ffe0ff */
[----:B------:R-:W-:-:S05]  /*4840*/  VIADD R20, R19, 0xffffffff ;  /* 0xffffffff13147836 */ /* 0x000fca0000000000 */
[----:B------:R-:W-:-:S13]  /*4850*/  ISETP.GE.U32.AND P0, PT, R20, 0xfe, PT ;  /* 0x000000fe1400780c */ /* 0x000fda0003f06070 */
[----:B------:R-:W-:Y:S05]  /*4860*/  @!P0 BRA `(.L_x_108) ;  /* 0x0000000000808947 */ /* 0x000fea0003800000 */
[----:B------:R-:W-:-:S13]  /*4870*/  ISETP.GT.AND P0, PT, R19, 0xfe, PT ;  /* 0x000000fe1300780c */ /* 0x000fda0003f04270 */
[----:B------:R-:W-:Y:S05]  /*4880*/  @P0 BRA `(.L_x_109) ;  /* 0x00000000006c0947 */ /* 0x000fea0003800000 */
[----:B------:R-:W-:-:S13]  /*4890*/  ISETP.GE.AND P0, PT, R19, 0x1, PT ;  /* 0x000000011300780c */ /* 0x000fda0003f06270 */
[----:B------:R-:W-:Y:S05]  /*48a0*/  @P0 BRA `(.L_x_110) ;  /* 0x0000000000740947 */ /* 0x000fea0003800000 */
[----:B------:R-:W-:Y:S02]  /*48b0*/  ISETP.GE.AND P0, PT, R19, -0x18, PT ;  /* 0xffffffe81300780c */ /* 0x000fe40003f06270 */
[----:B------:R-:W-:-:S11]  /*48c0*/  LOP3.LUT R0, R0, 0x80000000, RZ, 0xc0, !PT ;  /* 0x8000000000007812 */ /* 0x000fd600078ec0ff */
[----:B------:R-:W-:Y:S05]  /*48d0*/  @!P0 BRA `(.L_x_110) ;  /* 0x0000000000688947 */ /* 0x000fea0003800000 */
[CCC-:B------:R-:W-:Y:S01]  /*48e0*/  FFMA.RZ R20, R21.reuse, R23.reuse, R24.reuse ;  /* 0x0000001715147223 */ /* 0x1c0fe2000000c018 */
[CCC-:B------:R-:W-:Y:S01]  /*48f0*/  FFMA.RP R22, R21.reuse, R23.reuse, R24.reuse ;  /* 0x0000001715167223 */ /* 0x1c0fe20000008018 */
[----:B------:R-:W-:Y:S01]  /*4900*/  FFMA.RM R23, R21, R23, R24 ;  /* 0x0000001715177223 */ /* 0x000fe20000004018 */
[C---:B------:R-:W-:Y:S02]  /*4910*/  IADD3 R21, PT, PT, R19.reuse, 0x20, RZ ;  /* 0x0000002013157810 */ /* 0x040fe40007ffe0ff */
[----:B------:R-:W-:Y:S02]  /*4920*/  LOP3.LUT R20, R20, 0x7fffff, RZ, 0xc0, !PT ;  /* 0x007fffff14147812 */ /* 0x000fe400078ec0ff */
[C---:B------:R-:W-:Y:S02]  /*4930*/  ISETP.NE.AND P3, PT, R19.reuse, RZ, PT ;  /* 0x000000ff1300720c */ /* 0x040fe40003f65270 */
[----:B------:R-:W-:Y:S02]  /*4940*/  LOP3.LUT R20, R20, 0x800000, RZ, 0xfc, !PT ;  /* 0x0080000014147812 */ /* 0x000fe400078efcff */
[----:B------:R-:W-:-:S02]  /*4950*/  ISETP.NE.AND P1, PT, R19, RZ, PT ;  /* 0x000000ff1300720c */ /* 0x000fc40003f25270 */
[----:B------:R-:W-:Y:S02]  /*4960*/  IADD3 R19, PT, PT, -R19, RZ, RZ ;  /* 0x000000ff13137210 */ /* 0x000fe40007ffe1ff */
[----:B------:R-:W-:Y:S02]  /*4970*/  SHF.L.U32 R21, R20, R21, RZ ;  /* 0x0000001514157219 */ /* 0x000fe400000006ff */
[----:B------:R-:W-:Y:S02]  /*4980*/  FSETP.NEU.FTZ.AND P0, PT, R22, R23, PT ;  /* 0x000000171600720b */ /* 0x000fe40003f1d000 */
[----:B------:R-:W-:Y:S02]  /*4990*/  SEL R19, R19, RZ, P3 ;  /* 0x000000ff13137207 */ /* 0x000fe40001800000 */
[----:B------:R-:W-:Y:S02]  /*49a0*/  ISETP.NE.AND P1, PT, R21, RZ, P1 ;  /* 0x000000ff1500720c */ /* 0x000fe40000f25270 */
[----:B------:R-:W-:-:S02]  /*49b0*/  SHF.R.U32.HI R22, RZ, R19, R20 ;  /* 0x00000013ff167219 */ /* 0x000fc40000011614 */
[----:B------:R-:W-:Y:S02]  /*49c0*/  PLOP3.LUT P0, PT, P0, P1, PT, 0xf8, 0x8f ;  /* 0x00000000008f781c */ /* 0x000fe40000703f70 */
[----:B------:R-:W-:Y:S02]  /*49d0*/  SHF.R.U32.HI R20, RZ, 0x1, R22 ;  /* 0x00000001ff147819 */ /* 0x000fe40000011616 */
[----:B------:R-:W-:-:S04]  /*49e0*/  SEL R19, RZ, 0x1, !P0 ;  /* 0x00000001ff137807 */ /* 0x000fc80004000000 */
[----:B------:R-:W-:-:S04]  /*49f0*/  LOP3.LUT R19, R19, 0x1, R20, 0xf8, !PT ;  /* 0x0000000113137812 */ /* 0x000fc800078ef814 */
[----:B------:R-:W-:-:S05]  /*4a00*/  LOP3.LUT R19, R19, R22, RZ, 0xc0, !PT ;  /* 0x0000001613137212 */ /* 0x000fca00078ec0ff */
[----:B------:R-:W-:-:S05]  /*4a10*/  IMAD.IADD R19, R20, 0x1, R19 ;  /* 0x0000000114137824 */ /* 0x000fca00078e0213 */
[----:B------:R-:W-:Y:S01]  /*4a20*/  LOP3.LUT R0, R19, R0, RZ, 0xfc, !PT ;  /* 0x0000000013007212 */ /* 0x000fe200078efcff */
[----:B------:R-:W-:Y:S06]  /*4a30*/  BRA `(.L_x_110) ;  /* 0x0000000000107947 */ /* 0x000fec0003800000 */
.L_x_109:
[----:B------:R-:W-:-:S04]  /*4a40*/  LOP3.LUT R0, R0, 0x80000000, RZ, 0xc0, !PT ;  /* 0x8000000000007812 */ /* 0x000fc800078ec0ff */
[----:B------:R-:W-:Y:S01]  /*4a50*/  LOP3.LUT R0, R0, 0x7f800000, RZ, 0xfc, !PT ;  /* 0x7f80000000007812 */ /* 0x000fe200078efcff */
[----:B------:R-:W-:Y:S06]  /*4a60*/  BRA `(.L_x_110) ;  /* 0x0000000000047947 */ /* 0x000fec0003800000 */
.L_x_108:
[----:B------:R-:W-:-:S07]  /*4a70*/  LEA R0, R25, R0, 0x17 ;  /* 0x0000000019007211 */ /* 0x000fce00078eb8ff */
.L_x_110:
[----:B------:R-:W-:Y:S05]  /*4a80*/  BSYNC.RECONVERGENT B1 ;  /* 0x0000000000017941 */ /* 0x000fea0003800200 */
.L_x_107:
[----:B------:R-:W-:Y:S05]  /*4a90*/  BRA `(.L_x_111) ;  /* 0x0000000000207947 */ /* 0x000fea0003800000 */
.L_x_106:
[----:B------:R-:W-:-:S04]  /*4aa0*/  LOP3.LUT R24, R24, 0x80000000, R25, 0x48, !PT ;  /* 0x8000000018187812 */ /* 0x000fc800078e4819 */
[----:B------:R-:W-:Y:S01]  /*4ab0*/  LOP3.LUT R0, R24, 0x7f800000, RZ, 0xfc, !PT ;  /* 0x7f80000018007812 */ /* 0x000fe200078efcff */
[----:B------:R-:W-:Y:S06]  /*4ac0*/  BRA `(.L_x_111) ;  /* 0x0000000000147947 */ /* 0x000fec0003800000 */
.L_x_105:
[----:B------:R-:W-:Y:S01]  /*4ad0*/  LOP3.LUT R0, R24, 0x80000000, R25, 0x48, !PT ;  /* 0x8000000018007812 */ /* 0x000fe200078e4819 */
[----:B------:R-:W-:Y:S06]  /*4ae0*/  BRA `(.L_x_111) ;  /* 0x00000000000c7947 */ /* 0x000fec0003800000 */
.L_x_104:
[----:B------:R-:W0:Y:S01]  /*4af0*/  MUFU.RSQ R0, -QNAN ;  /* 0xffc0000000007908 */ /* 0x000e220000001400 */
[----:B------:R-:W-:Y:S05]  /*4b00*/  BRA `(.L_x_111) ;  /* 0x0000000000047947 */ /* 0x000fea0003800000 */
.L_x_103:
[----:B------:R-:W-:-:S07]  /*4b10*/  FADD.FTZ R0, R25, R7 ;  /* 0x0000000719007221 */ /* 0x000fce0000010000 */
.L_x_111:
[----:B------:R-:W-:Y:S05]  /*4b20*/  BSYNC.RECONVERGENT B0 ;  /* 0x0000000000007941 */ /* 0x000fea0003800200 */
.L_x_101:
[----:B------:R-:W-:-:S04]  /*4b30*/  HFMA2 R19, -RZ, RZ, 0, 0 ;  /* 0x00000000ff137431 */ /* 0x000fc800000001ff */
[----:B0-----:R-:W-:Y:S05]  /*4b40*/  RET.REL.NODEC R18 `(_Z12cudaMeanPoolPfS_iiiiii) ;  /* 0xffffffb4122c7950 */ /* 0x001fea0003c3ffff */
.L_x_112:
        /* <DEDUP_REMOVED lines=11> */
.L_x_126:


//--------------------- .text._Z10cudaConv2DPfS_S_iiiiii --------------------------
	.section	.text._Z10cudaConv2DPfS_S_iiiiii,"ax",@progbits
	.align	128
        .global         _Z10cudaConv2DPfS_S_iiiiii
        .type           _Z10cudaConv2DPfS_S_iiiiii,@function
        .size           _Z10cudaConv2DPfS_S_iiiiii,(.L_x_129 - _Z10cudaConv2DPfS_S_iiiiii)
        .other          _Z10cudaConv2DPfS_S_iiiiii,@"STO_CUDA_ENTRY STV_DEFAULT"
_Z10cudaConv2DPfS_S_iiiiii:
.text._Z10cudaConv2DPfS_S_iiiiii:
[----:B------:R-:W-:Y:S01]  /*0000*/  LDC R1, c[0x0][0x37c] ;  /* 0x0000df00ff017b82 */ /* 0x000fe20000000800 */
[----:B------:R-:W0:Y:S07]  /*0010*/  S2R R3, SR_TID.X ;  /* 0x0000000000037919 */ /* 0x000e2e0000002100 */
[----:B------:R-:W1:Y:S01]  /*0020*/  LDC R7, c[0x0][0x364] ;  /* 0x0000d900ff077b82 */ /* 0x000e620000000800 */
[----:B------:R-:W2:Y:S01]  /*0030*/  LDCU.64 UR6, c[0x0][0x3a8] ;  /* 0x00007500ff0677ac */ /* 0x000ea20008000a00 */
[----:B------:R-:W1:Y:S06]  /*0040*/  S2R R4, SR_TID.Y ;  /* 0x0000000000047919 */ /* 0x000e6c0000002200 */
[----:B------:R-:W0:Y:S08]  /*0050*/  S2UR UR5, SR_CTAID.X ;  /* 0x00000000000579c3 */ /* 0x000e300000002500 */
[----:B------:R-:W0:Y:S08]  /*0060*/  LDC R0, c[0x0][0x360] ;  /* 0x0000d800ff007b82 */ /* 0x000e300000000800 */
[----:B------:R-:W1:Y:S08]  /*0070*/  S2UR UR4, SR_CTAID.Y ;  /* 0x00000000000479c3 */ /* 0x000e700000002600 */
[----:B------:R-:W3:Y:S01]  /*0080*/  LDC R2, c[0x0][0x3a4] ;  /* 0x0000e900ff027b82 */ /* 0x000ee20000000800 */
[----:B0-----:R-:W-:-:S05]  /*0090*/  IMAD R0, R0, UR5, R3 ;  /* 0x0000000500007c24 */ /* 0x001fca000f8e0203 */
[----:B--2---:R-:W-:Y:S01]  /*00a0*/  ISETP.GE.AND P0, PT, R0, UR7, PT ;  /* 0x0000000700007c0c */ /* 0x004fe2000bf06270 */
[----:B-1----:R-:W-:-:S05]  /*00b0*/  IMAD R7, R7, UR4, R4 ;  /* 0x0000000407077c24 */ /* 0x002fca000f8e0204 */
[----:B------:R-:W-:-:S04]  /*00c0*/  ISETP.GE.OR P0, PT, R7, UR6, P0 ;  /* 0x0000000607007c0c */ /* 0x000fc80008706670 */
[----:B---3--:R-:W-:-:S13]  /*00d0*/  ISETP.LT.OR P0, PT, R2, 0x1, P0 ;  /* 0x000000010200780c */ /* 0x008fda0000701670 */
[----:B------:R-:W-:Y:S05]  /*00e0*/  @P0 EXIT ;  /* 0x000000000000094d */ /* 0x000fea0003800000 */
[----:B------:R-:W0:Y:S01]  /*00f0*/  LDCU UR5, c[0x0][0x3a0] ;  /* 0x00007400ff0577ac */ /* 0x000e220008000800 */
[----:B------:R-:W1:Y:S01]  /*0100*/  LDCU.64 UR12, c[0x0][0x358] ;  /* 0x00006b00ff0c77ac */ /* 0x000e620008000a00 */
[----:B0-----:R-:W-:-:S09]  /*0110*/  UISETP.GE.AND UP0, UPT, UR5, 0x1, UPT ;  /* 0x000000010500788c */ /* 0x001fd2000bf06270 */
[----:B-1----:R-:W-:Y:S05]  /*0120*/  BRA.U !UP0, `(.L_x_113) ;  /* 0x0000000908c07547 */ /* 0x002fea000b800000 */
[----:B------:R-:W0:Y:S01]  /*0130*/  LDCU.128 UR8, c[0x0][0x380] ;  /* 0x00007000ff0877ac */ /* 0x000e220008000c00 */
[----:B------:R-:W-:Y:S01]  /*0140*/  UMOV UR4, URZ ;  /* 0x000000ff00047c82 */ /* 0x000fe20008000000 */
[----:B0-----:R-:W-:Y:S02]  /*0150*/  UIADD3 UR8, UP0, UPT, UR8, 0x20, URZ ;  /* 0x0000002008087890 */ /* 0x001fe4000ff1e0ff */
[----:B------:R-:W-:Y:S02]  /*0160*/  UIADD3 UR6, UP1, UPT, UR10, 0x20, URZ ;  /* 0x000000200a067890 */ /* 0x000fe4000ff3e0ff */
[----:B------:R-:W-:Y:S02]  /*0170*/  ULOP3.LUT UR10, UR5, 0xf, URZ, 0xc0, !UPT ;  /* 0x0000000f050a7892 */ /* 0x000fe4000f8ec0ff */
[----:B------:R-:W-:Y:S02]  /*0180*/  UIADD3.X UR9, UPT, UPT, URZ, UR9, URZ, UP0, !UPT ;  /* 0x00000009ff097290 */ /* 0x000fe400087fe4ff */
[----:B------:R-:W-:-:S02]  /*0190*/  UIADD3.X UR7, UPT, UPT, URZ, UR11, URZ, UP1, !UPT ;  /* 0x0000000bff077290 */ /* 0x000fc40008ffe4ff */
[----:B------:R-:W-:-:S12]  /*01a0*/  ULOP3.LUT UR5, UR5, 0x7, URZ, 0xc0, !UPT ;  /* 0x0000000705057892 */ /* 0x000fd8000f8ec0ff */
.L_x_120:
[----:B0-----:R-:W-:Y:S01]  /*01b0*/  HFMA2 R15, -RZ, RZ, 0, 0 ;  /* 0x00000000ff0f7431 */ /* 0x001fe200000001ff */
[----:B------:R-:W-:-:S07]  /*01c0*/  MOV R8, RZ ;  /* 0x000000ff00087202 */ /* 0x000fce0000000f00 */
.L_x_119:
[----:B------:R-:W0:Y:S01]  /*01d0*/  LDC R9, c[0x0][0x3a0] ;  /* 0x0000e800ff097b82 */ /* 0x000e220000000800 */
[----:B------:R-:W1:Y:S01]  /*01e0*/  LDCU UR11, c[0x0][0x39c] ;  /* 0x00007380ff0b77ac */ /* 0x000e620008000800 */
[----:B------:R-:W-:Y:S02]  /*01f0*/  IADD3 R3, PT, PT, R7, R8, RZ ;  /* 0x0000000807037210 */ /* 0x000fe40007ffe0ff */
[----:B------:R-:W-:-:S03]  /*0200*/  MOV R12, RZ ;  /* 0x000000ff000c7202 */ /* 0x000fc60000000f00 */
[----:B-1----:R-:W-:Y:S01]  /*0210*/  IMAD R10, R3, UR11, R0 ;  /* 0x0000000b030a7c24 */ /* 0x002fe2000f8e0200 */
[C---:B0-----:R-:W-:Y:S01]  /*0220*/  ISETP.GE.U32.AND P1, PT, R9.reuse, 0x10, PT ;  /* 0x000000100900780c */ /* 0x041fe20003f26070 */
[----:B------:R-:W-:Y:S01]  /*0230*/  IMAD R2, R9, UR4, R8 ;  /* 0x0000000409027c24 */ /* 0x000fe2000f8e0208 */
[----:B------:R-:W-:-:S03]  /*0240*/  IADD3 R8, PT, PT, R8, 0x1, RZ ;  /* 0x0000000108087810 */ /* 0x000fc60007ffe0ff */
[-C--:B------:R-:W-:Y:S01]  /*0250*/  IMAD R11, R2, R9.reuse, RZ ;  /* 0x00000009020b7224 */ /* 0x080fe200078e02ff */
[----:B------:R-:W-:-:S07]  /*0260*/  ISETP.NE.AND P0, PT, R8, R9, PT ;  /* 0x000000090800720c */ /* 0x000fce0003f05270 */
[----:B------:R-:W-:Y:S06]  /*0270*/  @!P1 BRA `(.L_x_114) ;  /* 0x0000000000fc9947 */ /* 0x000fec0003800000 */
[----:B------:R-:W-:Y:S02]  /*0280*/  LOP3.LUT R12, R9, 0x7ffffff0, RZ, 0xc0, !PT ;  /* 0x7ffffff0090c7812 */ /* 0x000fe400078ec0ff */
[----:B------:R-:W-:Y:S02]  /*0290*/  MOV R6, R11 ;  /* 0x0000000b00067202 */ /* 0x000fe40000000f00 */
[----:B------:R-:W-:Y:S02]  /*02a0*/  MOV R14, R10 ;  /* 0x0000000a000e7202 */ /* 0x000fe40000000f00 */
[----:B------:R-:W-:-:S07]  /*02b0*/  IADD3 R13, PT, PT, -R12, RZ, RZ ;  /* 0x000000ff0c0d7210 */ /* 0x000fce0007ffe1ff */
.L_x_115:
[----:B------:R-:W-:Y:S02]  /*02c0*/  MOV R2, UR8 ;  /* 0x0000000800027c02 */ /* 0x000fe40008000f00 */
[----:B------:R-:W-:Y:S02]  /*02d0*/  MOV R3, UR9 ;  /* 0x0000000900037c02 */ /* 0x000fe40008000f00 */
[----:B------:R-:W-:Y:S02]  /*02e0*/  MOV R4, UR6 ;  /* 0x0000000600047c02 */ /* 0x000fe40008000f00 */
[----:B------:R-:W-:Y:S01]  /*02f0*/  MOV R5, UR7 ;  /* 0x0000000700057c02 */ /* 0x000fe20008000f00 */
[----:B------:R-:W-:-:S04]  /*0300*/  IMAD.WIDE R2, R14, 0x4, R2 ;  /* 0x000000040e027825 */ /* 0x000fc800078e0202 */
[----:B------:R-:W-:Y:S01]  /*0310*/  IMAD.WIDE R4, R6, 0x4, R4 ;  /* 0x0000000406047825 */ /* 0x000fe200078e0204 */
[----:B------:R-:W2:Y:S04]  /*0320*/  LDG.E R22, desc[UR12][R2.64+-0x20] ;  /* 0xffffe00c02167981 */ /* 0x000ea8000c1e1900 */
[----:B------:R-:W2:Y:S04]  /*0330*/  LDG.E R21, desc[UR12][R4.64+-0x20] ;  /* 0xffffe00c04157981 */ /* 0x000ea8000c1e1900 */
[----:B------:R-:W3:Y:S04]  /*0340*/  LDG.E R26, desc[UR12][R2.64+-0x1c] ;  /* 0xffffe40c021a7981 */ /* 0x000ee8000c1e1900 */
[----:B------:R-:W3:Y:S04]  /*0350*/  LDG.E R27, desc[UR12][R4.64+-0x1c] ;  /* 0xffffe40c041b7981 */ /* 0x000ee8000c1e1900 */
[----:B------:R-:W4:Y:S04]  /*0360*/  LDG.E R19, desc[UR12][R2.64+-0x18] ;  /* 0xffffe80c02137981 */ /* 0x000f28000c1e1900 */
[----:B------:R-:W4:Y:S04]  /*0370*/  LDG.E R20, desc[UR12][R4.64+-0x18] ;  /* 0xffffe80c04147981 */ /* 0x000f28000c1e1900 */
[----:B------:R-:W5:Y:S04]  /*0380*/  LDG.E R17, desc[UR12][R2.64+-0x14] ;  /* 0xffffec0c02117981 */ /* 0x000f68000c1e1900 */
[----:B------:R-:W5:Y:S04]  /*0390*/  LDG.E R18, desc[UR12][R4.64+-0x14] ;  /* 0xffffec0c04127981 */ /* 0x000f68000c1e1900 */
[----:B------:R-:W5:Y:S04]  /*03a0*/  LDG.E R16, desc[UR12][R2.64+-0x10] ;  /* 0xfffff00c02107981 */ /* 0x000f68000c1e1900 */
[----:B------:R-:W5:Y:S04]  /*03b0*/  LDG.E R25, desc[UR12][R4.64+-0x10] ;  /* 0xfffff00c04197981 */ /* 0x000f68000c1e1900 */
[----:B------:R-:W5:Y:S04]  /*03c0*/  LDG.E R23, desc[UR12][R2.64+-0xc] ;  /* 0xfffff40c02177981 */ /* 0x000f68000c1e1900 */
[----:B------:R-:W5:Y:S04]  /*03d0*/  LDG.E R24, desc[UR12][R4.64+-0xc] ;  /* 0xfffff40c04187981 */ /* 0x000f68000c1e1900 */
[----:B------:R-:W5:Y:S01]  /*03e0*/  LDG.E R28, desc[UR12][R4.64+0x18] ;  /* 0x0000180c041c7981 */ /* 0x000f62000c1e1900 */
[----:B--2---:R-:W-:-:S03]  /*03f0*/  FFMA R21, R22, R21, R15 ;  /* 0x0000001516157223 */ /* 0x004fc6000000000f */
[----:B------:R-:W2:Y:S01]  /*0400*/  LDG.E R22, desc[UR12][R4.64+-0x8] ;  /* 0xfffff80c04167981 */ /* 0x000ea2000c1e1900 */
[----:B---3--:R-:W-:-:S03]  /*0410*/  FFMA R26, R26, R27, R21 ;  /* 0x0000001b1a1a7223 */ /* 0x008fc60000000015 */
[----:B------:R-:W2:Y:S04]  /*0420*/  LDG.E R21, desc[UR12][R2.64+-0x8] ;  /* 0xfffff80c02157981 */ /* 0x000ea8000c1e1900 */
[----:B------:R-:W3:Y:S01]  /*0430*/  LDG.E R27, desc[UR12][R4.64+0x1c] ;  /* 0x00001c0c041b7981 */ /* 0x000ee2000c1e1900 */
[----:B----4-:R-:W-:-:S03]  /*0440*/  FFMA R26, R19, R20, R26 ;  /* 0x00000014131a7223 */ /* 0x010fc6000000001a */
[----:B------:R-:W4:Y:S04]  /*0450*/  LDG.E R19, desc[UR12][R2.64+-0x4] ;  /* 0xfffffc0c02137981 */ /* 0x000f28000c1e1900 */
[----:B------:R-:W4:Y:S01]  /*0460*/  LDG.E R20, desc[UR12][R4.64+-0x4] ;  /* 0xfffffc0c04147981 */ /* 0x000f22000c1e1900 */
[----:B-----5:R-:W-:-:S03]  /*0470*/  FFMA R15, R17, R18, R26 ;  /* 0x00000012110f7223 */ /* 0x020fc6000000001a */
[----:B------:R-:W5:Y:S04]  /*0480*/  LDG.E R17, desc[UR12][R2.64] ;  /* 0x0000000c02117981 */ /* 0x000f68000c1e1900 */
[----:B------:R-:W5:Y:S01]  /*0490*/  LDG.E R18, desc[UR12][R4.64] ;  /* 0x0000000c04127981 */ /* 0x000f62000c1e1900 */
[----:B------:R-:W-:-:S03]  /*04a0*/  FFMA R26, R16, R25, R15 ;  /* 0x00000019101a7223 */ /* 0x000fc6000000000f */
[----:B------:R-:W3:Y:S04]  /*04b0*/  LDG.E R16, desc[UR12][R2.64+0x4] ;  /* 0x0000040c02107981 */ /* 0x000ee8000c1e1900 */
[----:B------:R-:W3:Y:S01]  /*04c0*/  LDG.E R15, desc[UR12][R4.64+0x4] ;  /* 0x0000040c040f7981 */ /* 0x000ee2000c1e1900 */
[----:B------:R-:W-:-:S03]  /*04d0*/  FFMA R26, R23, R24, R26 ;  /* 0x00000018171a7223 */ /* 0x000fc6000000001a */
[----:B------:R-:W3:Y:S04]  /*04e0*/  LDG.E R23, desc[UR12][R2.64+0x8] ;  /* 0x0000080c02177981 */ /* 0x000ee8000c1e1900 */
[----:B------:R-:W3:Y:S04]  /*04f0*/  LDG.E R24, desc[UR12][R4.64+0x8] ;  /* 0x0000080c04187981 */ /* 0x000ee8000c1e1900 */
[----:B------:R-:W3:Y:S01]  /*0500*/  LDG.E R25, desc[UR12][R4.64+0x14] ;  /* 0x0000140c04197981 */ /* 0x000ee2000c1e1900 */
[----:B--2---:R-:W-:-:S03]  /*0510*/  FFMA R26, R21, R22, R26 ;  /* 0x00000016151a7223 */ /* 0x004fc6000000001a */
[----:B------:R-:W2:Y:S04]  /*0520*/  LDG.E R21, desc[UR12][R2.64+0xc] ;  /* 0x00000c0c02157981 */ /* 0x000ea8000c1e1900 */
[----:B------:R-:W2:Y:S01]  /*0530*/  LDG.E R22, desc[UR12][R4.64+0xc] ;  /* 0x00000c0c04167981 */ /* 0x000ea2000c1e1900 */
[----:B----4-:R-:W-:-:S03]  /*0540*/  FFMA R26, R19, R20, R26 ;  /* 0x00000014131a7223 */ /* 0x010fc6000000001a */
[----:B------:R-:W4:Y:S04]  /*0550*/  LDG.E R19, desc[UR12][R2.64+0x10] ;  /* 0x0000100c02137981 */ /* 0x000f28000c1e1900 */
[----:B------:R-:W4:Y:S01]  /*0560*/  LDG.E R20, desc[UR12][R4.64+0x10] ;  /* 0x0000100c04147981 */ /* 0x000f22000c1e1900 */
[----:B-----5:R-:W-:-:S03]  /*0570*/  FFMA R29, R17, R18, R26 ;  /* 0x00000012111d7223 */ /* 0x020fc6000000001a */
[----:B------:R-:W5:Y:S04]  /*0580*/  LDG.E R18, desc[UR12][R2.64+0x14] ;  /* 0x0000140c02127981 */ /* 0x000f68000c1e1900 */
[----:B------:R-:W5:Y:S04]  /*0590*/  LDG.E R17, desc[UR12][R2.64+0x18] ;  /* 0x0000180c02117981 */ /* 0x000f68000c1e1900 */
[----:B------:R-:W5:Y:S01]  /*05a0*/  LDG.E R26, desc[UR12][R2.64+0x1c] ;  /* 0x00001c0c021a7981 */ /* 0x000f62000c1e1900 */
[----:B---3--:R-:W-:Y:S01]  /*05b0*/  FFMA R16, R16, R15, R29 ;  /* 0x0000000f10107223 */ /* 0x008fe2000000001d */
[----:B------:R-:W-:-:S03]  /*05c0*/  IADD3 R13, PT, PT, R13, 0x10, RZ ;  /* 0x000000100d0d7810 */ /* 0x000fc60007ffe0ff */
[----:B------:R-:W-:Y:S01]  /*05d0*/  FFMA R16, R23, R24, R16 ;  /* 0x0000001817107223 */ /* 0x000fe20000000010 */
[----:B------:R-:W-:Y:S02]  /*05e0*/  ISETP.NE.AND P1, PT, R13, RZ, PT ;  /* 0x000000ff0d00720c */ /* 0x000fe40003f25270 */
[----:B------:R-:W-:Y:S02]  /*05f0*/  IADD3 R14, PT, PT, R14, 0x10, RZ ;  /* 0x000000100e0e7810 */ /* 0x000fe40007ffe0ff */
[----:B------:R-:W-:Y:S01]  /*0600*/  IADD3 R6, PT, PT, R6, 0x10, RZ ;  /* 0x0000001006067810 */ /* 0x000fe20007ffe0ff */
[----:B--2---:R-:W-:-:S04]  /*0610*/  FFMA R16, R21, R22, R16 ;  /* 0x0000001615107223 */ /* 0x004fc80000000010 */
[----:B----4-:R-:W-:-:S04]  /*0620*/  FFMA R19, R19, R20, R16 ;  /* 0x0000001413137223 */ /* 0x010fc80000000010 */
[----:B-----5:R-:W-:-:S04]  /*0630*/  FFMA R18, R18, R25, R19 ;  /* 0x0000001912127223 */ /* 0x020fc80000000013 */
[----:B------:R-:W-:-:S04]  /*0640*/  FFMA R17, R17, R28, R18 ;  /* 0x0000001c11117223 */ /* 0x000fc80000000012 */
[----:B------:R-:W-:Y:S01]  /*0650*/  FFMA R15, R26, R27, R17 ;  /* 0x0000001b1a0f7223 */ /* 0x000fe20000000011 */
[----:B------:R-:W-:Y:S06]  /*0660*/  @P1 BRA `(.L_x_115) ;  /* 0xfffffffc00141947 */ /* 0x000fec000383ffff */
.L_x_114:
[----:B------:R-:W-:-:S09]  /*0670*/  UISETP.NE.AND UP0, UPT, UR10, URZ, UPT ;  /* 0x000000ff0a00728c */ /* 0x000fd2000bf05270 */
[----:B------:R-:W-:Y:S05]  /*0680*/  BRA.U !UP0, `(.L_x_116) ;  /* 0x0000000508387547 */ /* 0x000fea000b800000 */
[----:B------:R-:W-:Y:S02]  /*0690*/  UIADD3 UR11, UPT, UPT, UR10, -0x1, URZ ;  /* 0xffffffff0a0b7890 */ /* 0x000fe4000fffe0ff */
[----:B------:R-:W-:Y:S02]  /*06a0*/  UISETP.NE.AND UP1, UPT, UR5, URZ, UPT ;  /* 0x000000ff0500728c */ /* 0x000fe4000bf25270 */
[----:B------:R-:W-:-:S09]  /*06b0*/  UISETP.GE.U32.AND UP0, UPT, UR11, 0x7, UPT ;  /* 0x000000070b00788c */ /* 0x000fd2000bf06070 */
[----:B------:R-:W-:Y:S05]  /*06c0*/  BRA.U !UP0, `(.L_x_117) ;  /* 0x00000001087c7547 */ /* 0x000fea000b800000 */
[----:B------:R-:W0:Y:S01]  /*06d0*/  LDC.64 R2, c[0x0][0x380] ;  /* 0x0000e000ff027b82 */ /* 0x000e220000000a00 */
[-C--:B------:R-:W-:Y:S02]  /*06e0*/  IADD3 R13, PT, PT, R10, R12.reuse, RZ ;  /* 0x0000000c0a0d7210 */ /* 0x080fe40007ffe0ff */
[----:B------:R-:W-:-:S05]  /*06f0*/  IADD3 R17, PT, PT, R11, R12, RZ ;  /* 0x0000000c0b117210 */ /* 0x000fca0007ffe0ff */
[----:B------:R-:W1:Y:S01]  /*0700*/  LDC.64 R4, c[0x0][0x388] ;  /* 0x0000e200ff047b82 */ /* 0x000e620000000a00 */
[----:B0-----:R-:W-:-:S05]  /*0710*/  IMAD.WIDE R2, R13, 0x4, R2 ;  /* 0x000000040d027825 */ /* 0x001fca00078e0202 */
[----:B------:R-:W2:Y:S01]  /*0720*/  LDG.E R24, desc[UR12][R2.64] ;  /* 0x0000000c02187981 */ /* 0x000ea2000c1e1900 */
[----:B-1----:R-:W-:-:S03]  /*0730*/  IMAD.WIDE R4, R17, 0x4, R4 ;  /* 0x0000000411047825 */ /* 0x002fc600078e0204 */
[----:B------:R-:W3:Y:S04]  /*0740*/  LDG.E R27, desc[UR12][R2.64+0x4] ;  /* 0x0000040c021b7981 */ /* 0x000ee8000c1e1900 */
[----:B------:R-:W2:Y:S04]  /*0750*/  LDG.E R26, desc[UR12][R4.64] ;  /* 0x0000000c041a7981 */ /* 0x000ea8000c1e1900 */
        /* <DEDUP_REMOVED lines=12> */
[----:B------:R-:W5:Y:S01]  /*0820*/  LDG.E R25, desc[UR12][R4.64+0x1c] ;  /* 0x00001c0c04197981 */ /* 0x000f62000c1e1900 */
[----:B------:R-:W-:Y:S01]  /*0830*/  IADD3 R12, PT, PT, R12, 0x8, RZ ;  /* 0x000000080c0c7810 */ /* 0x000fe20007ffe0ff */
[----:B--2---:R-:W-:-:S04]  /*0840*/  FFMA R24, R24, R26, R15 ;  /* 0x0000001a18187223 */ /* 0x004fc8000000000f */
[----:B---3--:R-:W-:-:S04]  /*0850*/  FFMA R27, R27, R28, R24 ;  /* 0x0000001c1b1b7223 */ /* 0x008fc80000000018 */
[----:B----4-:R-:W-:-:S04]  /*0860*/  FFMA R21, R20, R21, R27 ;  /* 0x0000001514157223 */ /* 0x010fc8000000001b */
[----:B-----5:R-:W-:-:S04]  /*0870*/  FFMA R19, R18, R19, R21 ;  /* 0x0000001312137223 */ /* 0x020fc80000000015 */
[----:B------:R-:W-:-:S04]  /*0880*/  FFMA R16, R16, R17, R19 ;  /* 0x0000001110107223 */ /* 0x000fc80000000013 */
[----:B------:R-:W-:-:S04]  /*0890*/  FFMA R13, R13, R14, R16 ;  /* 0x0000000e0d0d7223 */ /* 0x000fc80000000010 */
[----:B------:R-:W-:-:S04]  /*08a0*/  FFMA R13, R6, R23, R13 ;  /* 0x00000017060d7223 */ /* 0x000fc8000000000d */
[----:B------:R-:W-:-:S07]  /*08b0*/  FFMA R15, R22, R25, R13 ;  /* 0x00000019160f7223 */ /* 0x000fce000000000d */
.L_x_117:
[----:B------:R-:W-:Y:S05]  /*08c0*/  BRA.U !UP1, `(.L_x_116) ;  /* 0x0000000109a87547 */ /* 0x000fea000b800000 */
[----:B------:R-:W-:Y:S01]  /*08d0*/  UIADD3 UR11, UPT, UPT, UR5, -0x1, URZ ;  /* 0xffffffff050b7890 */ /* 0x000fe2000fffe0ff */
[----:B------:R-:W-:-:S03]  /*08e0*/  LOP3.LUT P1, R9, R9, 0x3, RZ, 0xc0, !PT ;  /* 0x0000000309097812 */ /* 0x000fc6000782c0ff */
        /* <DEDUP_REMOVED lines=11> */
[----:B------:R-:W4:Y:S04]  /*09a0*/  LDG.E R17, desc[UR12][R2.64+0x4] ;  /* 0x0000040c02117981 */ /* 0x000f28000c1e1900 */
[----:B------:R-:W4:Y:S04]  /*09b0*/  LDG.E R14, desc[UR12][R4.64+0x4] ;  /* 0x0000040c040e7981 */ /* 0x000f28000c1e1900 */
[----:B------:R-:W3:Y:S04]  /*09c0*/  LDG.E R16, desc[UR12][R4.64+0x8] ;  /* 0x0000080c04107981 */ /* 0x000ee8000c1e1900 */
[----:B------:R-:W5:Y:S04]  /*09d0*/  LDG.E R21, desc[UR12][R2.64+0xc] ;  /* 0x00000c0c02157981 */ /* 0x000f68000c1e1900 */
[----:B------:R-:W5:Y:S01]  /*09e0*/  LDG.E R18, desc[UR12][R4.64+0xc] ;  /* 0x00000c0c04127981 */ /* 0x000f62000c1e1900 */
[----:B------:R-:W-:Y:S01]  /*09f0*/  IADD3 R12, PT, PT, R12, 0x4, RZ ;  /* 0x000000040c0c7810 */ /* 0x000fe20007ffe0ff */
[----:B--2---:R-:W-:-:S04]  /*0a00*/  FFMA R6, R6, R13, R15 ;  /* 0x0000000d06067223 */ /* 0x004fc8000000000f */
[----:B----4-:R-:W-:-:S04]  /*0a10*/  FFMA R6, R17, R14, R6 ;  /* 0x0000000e11067223 */ /* 0x010fc80000000006 */
[----:B---3--:R-:W-:-:S04]  /*0a20*/  FFMA R6, R19, R16, R6 ;  /* 0x0000001013067223 */ /* 0x008fc80000000006 */
[----:B-----5:R-:W-:-:S07]  /*0a30*/  FFMA R15, R21, R18, R6 ;  /* 0x00000012150f7223 */ /* 0x020fce0000000006 */
.L_x_118:
[----:B------:R-:W-:Y:S05]  /*0a40*/  @!P1 BRA `(.L_x_116) ;  /* 0x0000000000489947 */ /* 0x000fea0003800000 */
[----:B------:R-:W0:Y:S01]  /*0a50*/  LDC.64 R2, c[0x0][0x380] ;  /* 0x0000e000ff027b82 */ /* 0x000e220000000a00 */
[-C--:B------:R-:W-:Y:S02]  /*0a60*/  IADD3 R13, PT, PT, R10, R12.reuse, RZ ;  /* 0x0000000c0a0d7210 */ /* 0x080fe40007ffe0ff */
[----:B------:R-:W-:-:S05]  /*0a70*/  IADD3 R11, PT, PT, R11, R12, RZ ;  /* 0x0000000c0b0b7210 */ /* 0x000fca0007ffe0ff */
[----:B------:R-:W1:Y:S01]  /*0a80*/  LDC.64 R4, c[0x0][0x388] ;  /* 0x0000e200ff047b82 */ /* 0x000e620000000a00 */
[----:B0-----:R-:W-:-:S05]  /*0a90*/  IMAD.WIDE R2, R13, 0x4, R2 ;  /* 0x000000040d027825 */ /* 0x001fca00078e0202 */
[----:B------:R-:W2:Y:S01]  /*0aa0*/  LDG.E R6, desc[UR12][R2.64] ;  /* 0x0000000c02067981 */ /* 0x000ea2000c1e1900 */
[----:B-1----:R-:W-:-:S05]  /*0ab0*/  IMAD.WIDE R4, R11, 0x4, R4 ;  /* 0x000000040b047825 */ /* 0x002fca00078e0204 */
[----:B------:R-:W2:Y:S01]  /*0ac0*/  LDG.E R10, desc[UR12][R4.64] ;  /* 0x0000000c040a7981 */ /* 0x000ea2000c1e1900 */
[----:B------:R-:W-:Y:S01]  /*0ad0*/  ISETP.NE.AND P1, PT, R9, 0x1, PT ;  /* 0x000000010900780c */ /* 0x000fe20003f25270 */
[----:B--2---:R-:W-:-:S12]  /*0ae0*/  FFMA R15, R6, R10, R15 ;  /* 0x0000000a060f7223 */ /* 0x004fd8000000000f */
[----:B------:R-:W-:Y:S05]  /*0af0*/  @!P1 BRA `(.L_x_116) ;  /* 0x00000000001c9947 */ /* 0x000fea0003800000 */
[----:B------:R-:W-:Y:S01]  /*0b00*/  ISETP.NE.AND P1, PT, R9, 0x2, PT ;  /* 0x000000020900780c */ /* 0x000fe20003f25270 */
[----:B------:R-:W2:Y:S04]  /*0b10*/  LDG.E R6, desc[UR12][R2.64+0x4] ;  /* 0x0000040c02067981 */ /* 0x000ea8000c1e1900 */
[----:B------:R-:W2:Y:S08]  /*0b20*/  LDG.E R9, desc[UR12][R4.64+0x4] ;  /* 0x0000040c04097981 */ /* 0x000eb0000c1e1900 */
[----:B------:R-:W3:Y:S04]  /*0b30*/  @P1 LDG.E R10, desc[UR12][R2.64+0x8] ;  /* 0x0000080c020a1981 */ /* 0x000ee8000c1e1900 */
[----:B------:R-:W3:Y:S01]  /*0b40*/  @P1 LDG.E R11, desc[UR12][R4.64+0x8] ;  /* 0x0000080c040b1981 */ /* 0x000ee2000c1e1900 */
[----:B--2---:R-:W-:-:S04]  /*0b50*/  FFMA R15, R6, R9, R15 ;  /* 0x00000009060f7223 */ /* 0x004fc8000000000f */
[----:B---3--:R-:W-:-:S07]  /*0b60*/  @P1 FFMA R15, R10, R11, R15 ;  /* 0x0000000b0a0f1223 */ /* 0x008fce000000000f */
.L_x_116:
[----:B------:R-:W-:Y:S05]  /*0b70*/  @P0 BRA `(.L_x_119) ;  /* 0xfffffff400940947 */ /* 0x000fea000383ffff */
[----:B------:R-:W0:Y:S08]  /*0b80*/  LDC.64 R4, c[0x0][0x3a8] ;  /* 0x0000ea00ff047b82 */ /* 0x000e300000000a00 */
[----:B------:R-:W1:Y:S08]  /*0b90*/  LDC R6, c[0x0][0x3a4] ;  /* 0x0000e900ff067b82 */ /* 0x000e700000000800 */
[----:B------:R-:W2:Y:S01]  /*0ba0*/  LDC.64 R2, c[0x0][0x390] ;  /* 0x0000e400ff027b82 */ /* 0x000ea20000000a00 */
[----:B0-----:R-:W-:Y:S01]  /*0bb0*/  IMAD R4, R4, UR4, R7 ;  /* 0x0000000404047c24 */ /* 0x001fe2000f8e0207 */
[----:B------:R-:W-:-:S03]  /*0bc0*/  UIADD3 UR4, UPT, UPT, UR4, 0x1, URZ ;  /* 0x0000000104047890 */ /* 0x000fc6000fffe0ff */
[----:B------:R-:W-:-:S03]  /*0bd0*/  IMAD R5, R4, R5, R0 ;  /* 0x0000000504057224 */ /* 0x000fc600078e0200 */
[----:B-1----:R-:W-:Y:S01]  /*0be0*/  ISETP.NE.AND P0, PT, R6, UR4, PT ;  /* 0x0000000406007c0c */ /* 0x002fe2000bf05270 */
[----:B--2---:R-:W-:-:S05]  /*0bf0*/  IMAD.WIDE R2, R5, 0x4, R2 ;  /* 0x0000000405027825 */ /* 0x004fca00078e0202 */
[----:B------:R0:W-:Y:S07]  /*0c00*/  STG.E desc[UR12][R2.64], R15 ;  /* 0x0000000f02007986 */ /* 0x0001ee000c10190c */
[----:B------:R-:W-:Y:S05]  /*0c10*/  @!P0 EXIT ;  /* 0x000000000000894d */ /* 0x000fea0003800000 */
[----:B------:R-:W-:Y:S05]  /*0c20*/  BRA `(.L_x_120) ;  /* 0xfffffff400607947 */ /* 0x000fea000383ffff */
.L_x_113:
[C---:B------:R-:W-:Y:S01]  /*0c30*/  ISETP.GE.U32.AND P1, PT, R2.reuse, 0x8, PT ;  /* 0x000000080200780c */ /* 0x040fe20003f26070 */
[----:B------:R-:W-:Y:S01]  /*0c40*/  HFMA2 R4, -RZ, RZ, 0, 0 ;  /* 0x00000000ff047431 */ /* 0x000fe200000001ff */
[----:B------:R-:W-:-:S04]  /*0c50*/  LOP3.LUT R6, R2, 0x7, RZ, 0xc0, !PT ;  /* 0x0000000702067812 */ /* 0x000fc800078ec0ff */
[----:B------:R-:W-:-:S07]  /*0c60*/  ISETP.NE.AND P0, PT, R6, RZ, PT ;  /* 0x000000ff0600720c */ /* 0x000fce0003f05270 */
[----:B------:R-:W-:Y:S06]  /*0c70*/  @!P1 BRA `(.L_x_121) ;  /* 0x0000000000989947 */ /* 0x000fec0003800000 */
[----:B------:R-:W0:Y:S01]  /*0c80*/  LDC.64 R8, c[0x0][0x390] ;  /* 0x0000e400ff087b82 */ /* 0x000e220000000a00 */
[----:B------:R-:W-:Y:S02]  /*0c90*/  LOP3.LUT R4, R2, 0x7ffffff8, RZ, 0xc0, !PT ;  /* 0x7ffffff802047812 */ /* 0x000fe400078ec0ff */
[----:B------:R-:W-:-:S07]  /*0ca0*/  MOV R3, RZ ;  /* 0x000000ff00037202 */ /* 0x000fce0000000f00 */
.L_x_122:
[C---:B------:R-:W-:Y:S01]  /*0cb0*/  IMAD R5, R3.reuse, UR6, R7 ;  /* 0x0000000603057c24 */ /* 0x040fe2000f8e0207 */
[----:B------:R-:W-:-:S03]  /*0cc0*/  IADD3 R3, PT, PT, R3, 0x8, RZ ;  /* 0x0000000803037810 */ /* 0x000fc60007ffe0ff */
[C---:B--2---:R-:W-:Y:S01]  /*0cd0*/  IMAD R11, R5.reuse, UR7, R0 ;  /* 0x00000007050b7c24 */ /* 0x044fe2000f8e0200 */
[----:B------:R-:W-:Y:S02]  /*0ce0*/  IADD3 R13, PT, PT, R5, UR6, RZ ;  /* 0x00000006050d7c10 */ /* 0x000fe4000fffe0ff */
[----:B------:R-:W-:Y:S01]  /*0cf0*/  ISETP.NE.AND P1, PT, R3, R4, PT ;  /* 0x000000040300720c */ /* 0x000fe20003f25270 */
[----:B0-----:R-:W-:Y:S01]  /*0d00*/  IMAD.WIDE R10, R11, 0x4, R8 ;  /* 0x000000040b0a7825 */ /* 0x001fe200078e0208 */
[----:B------:R-:W-:-:S03]  /*0d10*/  IADD3 R15, PT, PT, R13, UR6, RZ ;  /* 0x000000060d0f7c10 */ /* 0x000fc6000fffe0ff */
[--C-:B------:R-:W-:Y:S01]  /*0d20*/  IMAD R17, R13, UR7, R0.reuse ;  /* 0x000000070d117c24 */ /* 0x100fe2000f8e0200 */
[C---:B------:R-:W-:Y:S01]  /*0d30*/  IADD3 R19, PT, PT, R15.reuse, UR6, RZ ;  /* 0x000000060f137c10 */ /* 0x040fe2000fffe0ff */
[----:B------:R-:W-:Y:S01]  /*0d40*/  IMAD R15, R15, UR7, R0 ;  /* 0x000000070f0f7c24 */ /* 0x000fe2000f8e0200 */
[----:B------:R0:W-:Y:S01]  /*0d50*/  STG.E desc[UR12][R10.64], RZ ;  /* 0x000000ff0a007986 */ /* 0x0001e2000c10190c */
[----:B------:R-:W-:Y:S01]  /*0d60*/  IMAD.WIDE R16, R17, 0x4, R8 ;  /* 0x0000000411107825 */ /* 0x000fe200078e0208 */
        /* <DEDUP_REMOVED lines=11> */
[----:B------:R-:W-:-:S04]  /*0e20*/  IMAD.WIDE R12, R13, 0x4, R8 ;  /* 0x000000040d0c7825 */ /* 0x000fc800078e0208 */
[----:B------:R-:W-:Y:S01]  /*0e30*/  IMAD R21, R25, UR7, R0 ;  /* 0x0000000719157c24 */ /* 0x000fe2000f8e0200 */
[----:B------:R2:W-:Y:S01]  /*0e40*/  STG.E desc[UR12][R12.64], RZ ;  /* 0x000000ff0c007986 */ /* 0x0005e2000c10190c */
[----:B0-----:R-:W-:-:S04]  /*0e50*/  IMAD.WIDE R10, R5, 0x4, R8 ;  /* 0x00000004050a7825 */ /* 0x001fc800078e0208 */
[--C-:B------:R-:W-:Y:S01]  /*0e60*/  IMAD.WIDE R18, R19, 0x4, R8.reuse ;  /* 0x0000000413127825 */ /* 0x100fe200078e0208 */
[----:B------:R2:W-:Y:S03]  /*0e70*/  STG.E desc[UR12][R10.64], RZ ;  /* 0x000000ff0a007986 */ /* 0x0005e6000c10190c */
[--C-:B-1----:R-:W-:Y:S01]  /*0e80*/  IMAD.WIDE R16, R23, 0x4, R8.reuse ;  /* 0x0000000417107825 */ /* 0x102fe200078e0208 */
[----:B------:R2:W-:Y:S03]  /*0e90*/  STG.E desc[UR12][R18.64], RZ ;  /* 0x000000ff12007986 */ /* 0x0005e6000c10190c */
[----:B------:R-:W-:Y:S01]  /*0ea0*/  IMAD.WIDE R20, R21, 0x4, R8 ;  /* 0x0000000415147825 */ /* 0x000fe200078e0208 */
[----:B------:R2:W-:Y:S04]  /*0eb0*/  STG.E desc[UR12][R16.64], RZ ;  /* 0x000000ff10007986 */ /* 0x0005e8000c10190c */
[----:B------:R2:W-:Y:S01]  /*0ec0*/  STG.E desc[UR12][R20.64], RZ ;  /* 0x000000ff14007986 */ /* 0x0005e2000c10190c */
[----:B------:R-:W-:Y:S05]  /*0ed0*/  @P1 BRA `(.L_x_122) ;  /* 0xfffffffc00741947 */ /* 0x000fea000383ffff */
.L_x_121:
[----:B------:R-:W-:Y:S05]  /*0ee0*/  @!P0 EXIT ;  /* 0x000000000000894d */ /* 0x000fea0003800000 */
[----:B------:R-:W-:Y:S02]  /*0ef0*/  ISETP.GE.U32.AND P0, PT, R6, 0x4, PT ;  /* 0x000000040600780c */ /* 0x000fe40003f06070 */
[----:B--2---:R-:W-:-:S04]  /*0f00*/  LOP3.LUT R16, R2, 0x3, RZ, 0xc0, !PT ;  /* 0x0000000302107812 */ /* 0x004fc800078ec0ff */
[----:B------:R-:W-:-:S07]  /*0f10*/  ISETP.NE.AND P1, PT, R16, RZ, PT ;  /* 0x000000ff1000720c */ /* 0x000fce0003f25270 */
[----:B------:R-:W-:Y:S06]  /*0f20*/  @!P0 BRA `(.L_x_123) ;  /* 0x0000000000488947 */ /* 0x000fec0003800000 */
[----:B------:R-:W0:Y:S01]  /*0f30*/  LDC.64 R8, c[0x0][0x390] ;  /* 0x0000e400ff087b82 */ /* 0x000e220000000a00 */
[C---:B------:R-:W-:Y:S01]  /*0f40*/  IMAD R3, R4.reuse, UR6, R7 ;  /* 0x0000000604037c24 */ /* 0x040fe2000f8e0207 */
[----:B------:R-:W-:-:S03]  /*0f50*/  IADD3 R4, PT, PT, R4, 0x4, RZ ;  /* 0x0000000404047810 */ /* 0x000fc60007ffe0ff */
[C---:B------:R-:W-:Y:S01]  /*0f60*/  IMAD R11, R3.reuse, UR7, R0 ;  /* 0x00000007030b7c24 */ /* 0x040fe2000f8e0200 */
[----:B------:R-:W-:-:S04]  /*0f70*/  IADD3 R5, PT, PT, R3, UR6, RZ ;  /* 0x0000000603057c10 */ /* 0x000fc8000fffe0ff */
[C---:B------:R-:W-:Y:S01]  /*0f80*/  IADD3 R15, PT, PT, R5.reuse, UR6, RZ ;  /* 0x00000006050f7c10 */ /* 0x040fe2000fffe0ff */
[----:B------:R-:W-:-:S03]  /*0f90*/  IMAD R13, R5, UR7, R0 ;  /* 0x00000007050d7c24 */ /* 0x000fc6000f8e0200 */
[C---:B------:R-:W-:Y:S01]  /*0fa0*/  IADD3 R17, PT, PT, R15.reuse, UR6, RZ ;  /* 0x000000060f117c10 */ /* 0x040fe2000fffe0ff */
[----:B------:R-:W-:-:S04]  /*0fb0*/  IMAD R15, R15, UR7, R0 ;  /* 0x000000070f0f7c24 */ /* 0x000fc8000f8e0200 */
[----:B------:R-:W-:Y:S02]  /*0fc0*/  IMAD R17, R17, UR7, R0 ;  /* 0x0000000711117c24 */ /* 0x000fe4000f8e0200 */
[----:B0-----:R-:W-:-:S04]  /*0fd0*/  IMAD.WIDE R10, R11, 0x4, R8 ;  /* 0x000000040b0a7825 */ /* 0x001fc800078e0208 */
[--C-:B------:R-:W-:Y:S01]  /*0fe0*/  IMAD.WIDE R12, R13, 0x4, R8.reuse ;  /* 0x000000040d0c7825 */ /* 0x100fe200078e0208 */
[----:B------:R0:W-:Y:S03]  /*0ff0*/  STG.E desc[UR12][R10.64], RZ ;  /* 0x000000ff0a007986 */ /* 0x0001e6000c10190c */
[--C-:B------:R-:W-:Y:S01]  /*1000*/  IMAD.WIDE R14, R15, 0x4, R8.reuse ;  /* 0x000000040f0e7825 */ /* 0x100fe200078e0208 */
[----:B------:R0:W-:Y:S03]  /*1010*/  STG.E desc[UR12][R12.64], RZ ;  /* 0x000000ff0c007986 */ /* 0x0001e6000c10190c */
[----:B------:R-:W-:Y:S01]  /*1020*/  IMAD.WIDE R8, R17, 0x4, R8 ;  /* 0x0000000411087825 */ /* 0x000fe200078e0208 */
[----:B------:R0:W-:Y:S04]  /*1030*/  STG.E desc[UR12][R14.64], RZ ;  /* 0x000000ff0e007986 */ /* 0x0001e8000c10190c */
[----:B------:R0:W-:Y:S02]  /*1040*/  STG.E desc[UR12][R8.64], RZ ;  /* 0x000000ff08007986 */ /* 0x0001e4000c10190c */
.L_x_123:
[----:B------:R-:W-:Y:S05]  /*1050*/  @!P1 EXIT ;  /* 0x000000000000994d */ /* 0x000fea0003800000 */
[----:B------:R-:W-:Y:S02]  /*1060*/  ISETP.NE.AND P0, PT, R16, 0x1, PT ;  /* 0x000000011000780c */ /* 0x000fe40003f05270 */
[----:B------:R-:W-:-:S04]  /*1070*/  LOP3.LUT R2, R2, 0x1, RZ, 0xc0, !PT ;  /* 0x0000000102027812 */ /* 0x000fc800078ec0ff */
[----:B------:R-:W-:-:S07]  /*1080*/  ISETP.NE.U32.AND P1, PT, R2, 0x1, PT ;  /* 0x000000010200780c */ /* 0x000fce0003f25070 */
[----:B------:R-:W-:Y:S06]  /*1090*/  @!P0 BRA `(.L_x_124) ;  /* 0x0000000000288947 */ /* 0x000fec0003800000 */
[----:B------:R-:W1:Y:S01]  /*10a0*/  LDC.64 R2, c[0x0][0x390] ;  /* 0x0000e400ff027b82 */ /* 0x000e620000000a00 */
[C---:B------:R-:W-:Y:S01]  /*10b0*/  IMAD R5, R4.reuse, UR6, R7 ;  /* 0x0000000604057c24 */ /* 0x040fe2000f8e0207 */
[----:B------:R-:W-:-:S03]  /*10c0*/  IADD3 R4, PT, PT, R4, 0x2, RZ ;  /* 0x0000000204047810 */ /* 0x000fc60007ffe0ff */
[C---:B0-----:R-:W-:Y:S01]  /*10d0*/  IMAD R9, R5.reuse, UR7, R0 ;  /* 0x0000000705097c24 */ /* 0x041fe2000f8e0200 */
[----:B------:R-:W-:-:S05]  /*10e0*/  IADD3 R11, PT, PT, R5, UR6, RZ ;  /* 0x00000006050b7c10 */ /* 0x000fca000fffe0ff */
[----:B------:R-:W-:Y:S02]  /*10f0*/  IMAD R11, R11, UR7, R0 ;  /* 0x000000070b0b7c24 */ /* 0x000fe4000f8e0200 */
[----:B-1----:R-:W-:-:S04]  /*1100*/  IMAD.WIDE R8, R9, 0x4, R2 ;  /* 0x0000000409087825 */ /* 0x002fc800078e0202 */
[----:B------:R-:W-:Y:S01]  /*1110*/  IMAD.WIDE R2, R11, 0x4, R2 ;  /* 0x000000040b027825 */ /* 0x000fe200078e0202 */
[----:B------:R1:W-:Y:S04]  /*1120*/  STG.E desc[UR12][R8.64], RZ ;  /* 0x000000ff08007986 */ /* 0x0003e8000c10190c */
[----:B------:R1:W-:Y:S02]  /*1130*/  STG.E desc[UR12][R2.64], RZ ;  /* 0x000000ff02007986 */ /* 0x0003e4000c10190c */
.L_x_124:
[----:B------:R-:W-:Y:S05]  /*1140*/  @P1 EXIT ;  /* 0x000000000000194d */ /* 0x000fea0003800000 */
[----:B-1----:R-:W1:Y:S01]  /*1150*/  LDC.64 R2, c[0x0][0x390] ;  /* 0x0000e400ff027b82 */ /* 0x002e620000000a00 */
[----:B------:R-:W-:-:S04]  /*1160*/  IMAD R7, R4, UR6, R7 ;  /* 0x0000000604077c24 */ /* 0x000fc8000f8e0207 */
[----:B------:R-:W-:-:S04]  /*1170*/  IMAD R7, R7, UR7, R0 ;  /* 0x0000000707077c24 */ /* 0x000fc8000f8e0200 */
[----:B-1----:R-:W-:-:S05]  /*1180*/  IMAD.WIDE R2, R7, 0x4, R2 ;  /* 0x0000000407027825 */ /* 0x002fca00078e0202 */
[----:B------:R-:W-:Y:S01]  /*1190*/  STG.E desc[UR12][R2.64], RZ ;  /* 0x000000ff02007986 */ /* 0x000fe2000c10190c */
[----:B------:R-:W-:Y:S05]  /*11a0*/  EXIT ;  /* 0x000000000000794d */ /* 0x000fea0003800000 */
.L_x_125:
        /* <DEDUP_REMOVED lines=13> */
.L_x_129:


//--------------------- .nv.shared.reserved.0     --------------------------
	.section	.nv.shared.reserved.0,"aw",@nobits
	.weak		__nv_reservedSMEM_offset_0_alias
	.size		__nv_reservedSMEM_offset_0_alias, 0, 64
	.other		__nv_reservedSMEM_offset_0_alias,@"STO_CUDA_RESERVED_SHARED STV_DEFAULT"
__nv_reservedSMEM_offset_0_alias:
	.zero		0
	.zero		64


//--------------------- .nv.constant0._Z8cudaTanhPfiii --------------------------
	.section	.nv.constant0._Z8cudaTanhPfiii,"a",@progbits
	.sectionflags	@""
	.align	4
.nv.constant0._Z8cudaTanhPfiii:
	.zero		916


//--------------------- .nv.constant0._Z12cudaMeanPoolPfS_iiiiii --------------------------
	.section	.nv.constant0._Z12cudaMeanPoolPfS_iiiiii,"a",@progbits
	.sectionflags	@""
	.align	4
.nv.constant0._Z12cudaMeanPoolPfS_iiiiii:
	.zero		936


//--------------------- .nv.constant0._Z10cudaConv2DPfS_S_iiiiii --------------------------
	.section	.nv.constant0._Z10cudaConv2DPfS_S_iiiiii,"a",@progbits
	.sectionflags	@""
	.align	4
.nv.constant0._Z10cudaConv2DPfS_S_iiiiii:
	.zero		944


//--------------------- SYMBOLS --------------------------

	.type		.nv.reservedSmem.offset0,@object
	.size		.nv.reservedSmem.offset0,0x4
